# CuTe-DSL kernel — source=cudnn_frontend_dsl family=grouped_gemm_swiglu
# config = {"ab_dtype": "Float8E4M3FN", "sf_vec": 32, "d_dtype": "Float4E2M1FN", "vector_f32": false, "mma_mn": [128, 128], "cluster_mn": [1, 1]}


// ===== COMPILED SASS (sm_100a) =====

	.target	sm_100a

	.elftype	@"ET_EXEC"


//--------------------- .note.nv.tkinfo           --------------------------
	.section	.note.nv.tkinfo,"",@"SHT_NOTE"
	.sectionflags	@"SHF_NOTE_NV_TKINFO"
	.tkinfo
        /*0018*/ 	.word	0x00000081
        /*0030*/ 	.string	""
        /*0030*/ 	.string	"ptxas"
        /*0030*/ 	.string	"Cuda compilation tools, release 12.9, V12.9.83"
        /*0030*/ 	.string	"Build system must define TOOLS_VERSION_EXTENDED"
        /*0030*/ 	.string	"-O 3 -arch sm_100a "



//--------------------- .note.nv.cuver            --------------------------
	.section	.note.nv.cuver,"",@"SHT_NOTE"
	.sectionflags	@"SHF_NOTE_NV_CUVER"
        /*0018*/ 	.short	0x0001
        /*001a*/ 	.short	0x0064
        /*001c*/ 	.short	0x0001
        /*001e*/ 	.short	0x0000
        /*0020*/ 	.short	0x0001
        /*0022*/ 	.short	0x0000


//--------------------- .nv.info                  --------------------------
	.section	.nv.info,"",@"SHT_CUDA_INFO"
	.align	4


	//----- nvinfo : EIATTR_REGCOUNT
	.align		4
        /*0000*/ 	.byte	0x04, 0x2f
        /*0002*/ 	.short	(.L_4 - .L_3)
	.align		4
.L_3:
        /*0004*/ 	.word	index@(kernel_cutlass_kernel_cudnngrouped_gemmgrouped_gemm_swiglugrouped_gemm_swiglu_quantBlockScaledContiguousGroupedGemmKernel_object_at__TiledMMA_ThrLayoutVMNK11110000_PermutationMNK____MMAAt_0)
        /*0008*/ 	.word	0x00000083


	//----- nvinfo : EIATTR_FRAME_SIZE
	.align		4
.L_4:
        /*000c*/ 	.byte	0x04, 0x11
        /*000e*/ 	.short	(.L_6 - .L_5)
	.align		4
.L_5:
        /*0010*/ 	.word	index@($__internal_2_$__cuda_sm10x_tcgen05_guardrail_trap_unallocated_columns_being_dealloced)
        /*0014*/ 	.word	0x00000000


	//----- nvinfo : EIATTR_FRAME_SIZE
	.align		4
.L_6:
        /*0018*/ 	.byte	0x04, 0x11
        /*001a*/ 	.short	(.L_8 - .L_7)
	.align		4
.L_7:
        /*001c*/ 	.word	index@($__internal_1_$__cuda_sm10x_tcgen05_guardrail_trap_phase_invalid_during_alloc)
        /*0020*/ 	.word	0x00000000


	//----- nvinfo : EIATTR_FRAME_SIZE
	.align		4
.L_8:
        /*0024*/ 	.byte	0x04, 0x11
        /*0026*/ 	.short	(.L_10 - .L_9)
	.align		4
.L_9:
        /*0028*/ 	.word	index@($__internal_0_$__cuda_sm10x_tcgen05_guardrail_trap_col_being_dealloced_not_returned_by_alloc)
        /*002c*/ 	.word	0x00000000


	//----- nvinfo : EIATTR_FRAME_SIZE
	.align		4
.L_10:
        /*0030*/ 	.byte	0x04, 0x11
        /*0032*/ 	.short	(.L_12 - .L_11)
	.align		4
.L_11:
        /*0034*/ 	.word	index@(kernel_cutlass_kernel_cudnngrouped_gemmgrouped_gemm_swiglugrouped_gemm_swiglu_quantBlockScaledContiguousGroupedGemmKernel_object_at__TiledMMA_ThrLayoutVMNK11110000_PermutationMNK____MMAAt_0)
        /*0038*/ 	.word	0x00000000


	//----- nvinfo : EIATTR_MIN_STACK_SIZE
	.align		4
.L_12:
        /*003c*/ 	.byte	0x04, 0x12
        /*003e*/ 	.short	(.L_14 - .L_13)
	.align		4
.L_13:
        /*0040*/ 	.word	index@(kernel_cutlass_kernel_cudnngrouped_gemmgrouped_gemm_swiglugrouped_gemm_swiglu_quantBlockScaledContiguousGroupedGemmKernel_object_at__TiledMMA_ThrLayoutVMNK11110000_PermutationMNK____MMAAt_0)
        /*0044*/ 	.word	0x00000000
.L_14:


//--------------------- .nv.info.kernel_cutlass_kernel_cudnngrouped_gemmgrouped_gemm_swiglugrouped_gemm_swiglu_quantBlockScaledContiguousGroupedGemmKernel_object_at__TiledMMA_ThrLayoutVMNK11110000_PermutationMNK____MMAAt_0 --------------------------
	.section	.nv.info.kernel_cutlass_kernel_cudnngrouped_gemmgrouped_gemm_swiglugrouped_gemm_swiglu_quantBlockScaledContiguousGroupedGemmKernel_object_at__TiledMMA_ThrLayoutVMNK11110000_PermutationMNK____MMAAt_0,"",@"SHT_CUDA_INFO"
	.sectionflags	@""
	.align	4


	//----- nvinfo : EIATTR_CUDA_API_VERSION
	.align		4
        /*0000*/ 	.byte	0x04, 0x37
        /*0002*/ 	.short	(.L_16 - .L_15)
.L_15:
        /*0004*/ 	.word	0x00000081


	//----- nvinfo : EIATTR_KPARAM_INFO
	.align		4
.L_16:
        /*0008*/ 	.byte	0x04, 0x17
        /*000a*/ 	.short	(.L_18 - .L_17)
.L_17:
        /*000c*/ 	.word	0x00000000
        /*0010*/ 	.short	0x000f
        /*0012*/ 	.short	0x03f8
        /*0014*/ 	.byte	0x00, 0xf0, 0x31, 0x00


	//----- nvinfo : EIATTR_KPARAM_INFO
	.align		4
.L_18:
        /*0018*/ 	.byte	0x04, 0x17
        /*001a*/ 	.short	(.L_20 - .L_19)
.L_19:
        /*001c*/ 	.word	0x00000000
        /*0020*/ 	.short	0x000e
        /*0022*/ 	.short	0x03ec
        /*0024*/ 	.byte	0x00, 0xf0, 0x31, 0x00


	//----- nvinfo : EIATTR_KPARAM_INFO
	.align		4
.L_20:
        /*0028*/ 	.byte	0x04, 0x17
        /*002a*/ 	.short	(.L_22 - .L_21)
.L_21:
        /*002c*/ 	.word	0x00000000
        /*0030*/ 	.short	0x000d
        /*0032*/ 	.short	0x03e0
        /*0034*/ 	.byte	0x00, 0xf0, 0x31, 0x00


	//----- nvinfo : EIATTR_KPARAM_INFO
	.align		4
.L_22:
        /*0038*/ 	.byte	0x04, 0x17
        /*003a*/ 	.short	(.L_24 - .L_23)
.L_23:
        /*003c*/ 	.word	0x00000000
        /*0040*/ 	.short	0x000c
        /*0042*/ 	.short	0x03d8
        /*0044*/ 	.byte	0x00, 0xf0, 0x21, 0x00


	//----- nvinfo : EIATTR_KPARAM_INFO
	.align		4
.L_24:
        /*0048*/ 	.byte	0x04, 0x17
        /*004a*/ 	.short	(.L_26 - .L_25)
.L_25:
        /*004c*/ 	.word	0x00000000
        /*0050*/ 	.short	0x000b
        /*0052*/ 	.short	0x03d0
        /*0054*/ 	.byte	0x00, 0xf0, 0x21, 0x00


	//----- nvinfo : EIATTR_KPARAM_INFO
	.align		4
.L_26:
        /*0058*/ 	.byte	0x04, 0x17
        /*005a*/ 	.short	(.L_28 - .L_27)
.L_27:
        /*005c*/ 	.word	0x00000000
        /*0060*/ 	.short	0x000a
        /*0062*/ 	.short	0x03c8
        /*0064*/ 	.byte	0x00, 0xf0, 0x21, 0x00


	//----- nvinfo : EIATTR_KPARAM_INFO
	.align		4
.L_28:
        /*0068*/ 	.byte	0x04, 0x17
        /*006a*/ 	.short	(.L_30 - .L_29)
.L_29:
        /*006c*/ 	.word	0x00000000
        /*0070*/ 	.short	0x0009
        /*0072*/ 	.short	0x03c0
        /*0074*/ 	.byte	0x00, 0xf0, 0x21, 0x00


	//----- nvinfo : EIATTR_KPARAM_INFO
	.align		4
.L_30:
        /*0078*/ 	.byte	0x04, 0x17
        /*007a*/ 	.short	(.L_32 - .L_31)
.L_31:
        /*007c*/ 	.word	0x00000000
        /*0080*/ 	.short	0x0008
        /*0082*/ 	.short	0x0340
        /*0084*/ 	.byte	0x00, 0xf0, 0x01, 0x02


	//----- nvinfo : EIATTR_KPARAM_INFO
	.align		4
.L_32:
        /*0088*/ 	.byte	0x04, 0x17
        /*008a*/ 	.short	(.L_34 - .L_33)
.L_33:
        /*008c*/ 	.word	0x00000000
        /*0090*/ 	.short	0x0007
        /*0092*/ 	.short	0x02c0
        /*0094*/ 	.byte	0x00, 0xf0, 0x01, 0x02


	//----- nvinfo : EIATTR_KPARAM_INFO
	.align		4
.L_34:
        /*0098*/ 	.byte	0x04, 0x17
        /*009a*/ 	.short	(.L_36 - .L_35)
.L_35:
        /*009c*/ 	.word	0x00000000
        /*00a0*/ 	.short	0x0006
        /*00a2*/ 	.short	0x0240
        /*00a4*/ 	.byte	0x00, 0xf0, 0x01, 0x02


	//----- nvinfo : EIATTR_KPARAM_INFO
	.align		4
.L_36:
        /*00a8*/ 	.byte	0x04, 0x17
        /*00aa*/ 	.short	(.L_38 - .L_37)
.L_37:
        /*00ac*/ 	.word	0x00000000
        /*00b0*/ 	.short	0x0005
        /*00b2*/ 	.short	0x01c0
        /*00b4*/ 	.byte	0x00, 0xf0, 0x01, 0x02


	//----- nvinfo : EIATTR_KPARAM_INFO
	.align		4
.L_38:
        /*00b8*/ 	.byte	0x04, 0x17
        /*00ba*/ 	.short	(.L_40 - .L_39)
.L_39:
        /*00bc*/ 	.word	0x00000000
        /*00c0*/ 	.short	0x0004
        /*00c2*/ 	.short	0x0140
        /*00c4*/ 	.byte	0x00, 0xf0, 0x01, 0x02


	//----- nvinfo : EIATTR_KPARAM_INFO
	.align		4
.L_40:
        /*00c8*/ 	.byte	0x04, 0x17
        /*00ca*/ 	.short	(.L_42 - .L_41)
.L_41:
        /*00cc*/ 	.word	0x00000000
        /*00d0*/ 	.short	0x0003
        /*00d2*/ 	.short	0x00c0
        /*00d4*/ 	.byte	0x00, 0xf0, 0x01, 0x02


	//----- nvinfo : EIATTR_KPARAM_INFO
	.align		4
.L_42:
        /*00d8*/ 	.byte	0x04, 0x17
        /*00da*/ 	.short	(.L_44 - .L_43)
.L_43:
        /*00dc*/ 	.word	0x00000000
        /*00e0*/ 	.short	0x0002
        /*00e2*/ 	.short	0x0040
        /*00e4*/ 	.byte	0x00, 0xf0, 0x01, 0x02


	//----- nvinfo : EIATTR_KPARAM_INFO
	.align		4
.L_44:
        /*00e8*/ 	.byte	0x04, 0x17
        /*00ea*/ 	.short	(.L_46 - .L_45)
.L_45:
        /*00ec*/ 	.word	0x00000000
        /*00f0*/ 	.short	0x0001
        /*00f2*/ 	.short	0x000c
        /*00f4*/ 	.byte	0x00, 0xf0, 0x31, 0x00


	//----- nvinfo : EIATTR_KPARAM_INFO
	.align		4
.L_46:
        /*00f8*/ 	.byte	0x04, 0x17
        /*00fa*/ 	.short	(.L_48 - .L_47)
.L_47:
        /*00fc*/ 	.word	0x00000000
        /*0100*/ 	.short	0x0000
        /*0102*/ 	.short	0x0000
        /*0104*/ 	.byte	0x00, 0xf0, 0x31, 0x00


	//----- nvinfo : EIATTR_AT_ENTRY_FRAGMENTS
	.align		4
.L_48:
        /*0108*/ 	.byte	0x04, 0x4f
        /*010a*/ 	.short	(.L_50 - .L_49)


	//   ....[0]....
.L_49:
        /*010c*/ 	.word	0x00000004


	//----- nvinfo : EIATTR_RESERVED_SMEM_USED
	.align		4
.L_50:
        /*0110*/ 	.byte	0x01, 0x41
	.zero		2


	//----- nvinfo : EIATTR_SPARSE_MMA_MASK
	.align		4
        /*0114*/ 	.byte	0x03, 0x50
        /*0116*/ 	.short	0x0000


	//----- nvinfo : EIATTR_TCGEN05_1CTA_USED
	.align		4
        /*0118*/ 	.byte	0x01, 0x51
	.zero		2


	//----- nvinfo : EIATTR_MAXREG_COUNT
	.align		4
        /*011c*/ 	.byte	0x03, 0x1b
        /*011e*/ 	.short	0x00ff


	//----- nvinfo : EIATTR_NUM_BARRIERS
	.align		4
        /*0120*/ 	.byte	0x02, 0x4c
        /*0122*/ 	.byte	0x05
	.zero		1


	//----- nvinfo : EIATTR_INT_WARP_WIDE_INSTR_OFFSETS
	.align		4
        /*0124*/ 	.byte	0x04, 0x31
        /*0126*/ 	.short	(.L_52 - .L_51)


	//   ....[0]....
.L_51:
        /*0128*/ 	.word	0x00004d50


	//   ....[1]....
        /*012c*/ 	.word	0x00004d90


	//----- nvinfo : EIATTR_COOP_GROUP_MASK_REGIDS
	.align		4
.L_52:
        /*0130*/ 	.byte	0x04, 0x29
        /*0132*/ 	.short	(.L_54 - .L_53)


	//   ....[0]....
.L_53:
        /*0134*/ 	.word	0xffffffff


	//   ....[1]....
        /*0138*/ 	.word	0xffffffff


	//   ....[2]....
        /*013c*/ 	.word	0xffffffff


	//   ....[3]....
        /*0140*/ 	.word	0xffffffff


	//   ....[4]....
        /*0144*/ 	.word	0xffffffff


	//   ....[5]....
        /*0148*/ 	.word	0xffffffff


	//   ....[6]....
        /*014c*/ 	.word	0xffffffff


	//   ....[7]....
        /*0150*/ 	.word	0xffffffff


	//   ....[8]....
        /*0154*/ 	.word	0xffffffff


	//----- nvinfo : EIATTR_COOP_GROUP_INSTR_OFFSETS
	.align		4
.L_54:
        /*0158*/ 	.byte	0x04, 0x28
        /*015a*/ 	.short	(.L_56 - .L_55)


	//   ....[0]....
.L_55:
        /*015c*/ 	.word	0x000000b0


	//   ....[1]....
        /*0160*/ 	.word	0x000009c0


	//   ....[2]....
        /*0164*/ 	.word	0x00000c00


	//   ....[3]....
        /*0168*/ 	.word	0x00000c60


	//   ....[4]....
        /*016c*/ 	.word	0x00002520


	//   ....[5]....
        /*0170*/ 	.word	0x000027e0


	//   ....[6]....
        /*0174*/ 	.word	0x00004940


	//   ....[7]....
        /*0178*/ 	.word	0x00004bf0


	//   ....[8]....
        /*017c*/ 	.word	0x00004e40


	//----- nvinfo : EIATTR_VRC_CTA_INIT_COUNT
	.align		4
.L_56:
        /*0180*/ 	.byte	0x02, 0x4a
        /*0182*/ 	.byte	0x80
	.zero		1


	//----- nvinfo : EIATTR_MBARRIER_INSTR_OFFSETS
	.align		4
        /*0184*/ 	.byte	0x04, 0x39
        /*0186*/ 	.short	(.L_58 - .L_57)


	//   ....[0]....
.L_57:
        /*0188*/ 	.word	0x00000330
        /*018c*/ 	.word	0x000000ff
        /*0190*/ 	.word	0x00000000
        /*0194*/ 	.short	0x0100
        /*0196*/ 	.byte	0x05
	.zero		1


	//   ....[1]....
        /*0198*/ 	.word	0x00000340
        /*019c*/ 	.word	0x000000ff
        /*01a0*/ 	.word	0x00000008
        /*01a4*/ 	.short	0x0100
        /*01a6*/ 	.byte	0x05
	.zero		1


	//   ....[2]....
        /*01a8*/ 	.word	0x00000350
        /*01ac*/ 	.word	0x000000ff
        /*01b0*/ 	.word	0x00000010
        /*01b4*/ 	.short	0x0100
        /*01b6*/ 	.byte	0x05
	.zero		1


	//   ....[3]....
        /*01b8*/ 	.word	0x00000360
        /*01bc*/ 	.word	0x000000ff
        /*01c0*/ 	.word	0x00000018
        /*01c4*/ 	.short	0x0100
        /*01c6*/ 	.byte	0x05
	.zero		1


	//   ....[4]....
        /*01c8*/ 	.word	0x00000370
        /*01cc*/ 	.word	0x000000ff
        /*01d0*/ 	.word	0x00000020
        /*01d4*/ 	.short	0x0100
        /*01d6*/ 	.byte	0x05
	.zero		1


	//   ....[5]....
        /*01d8*/ 	.word	0x00000380
        /*01dc*/ 	.word	0x000000ff
        /*01e0*/ 	.word	0x00000028
        /*01e4*/ 	.short	0x0100
        /*01e6*/ 	.byte	0x05
	.zero		1


	//   ....[6]....
        /*01e8*/ 	.word	0x00000390
        /*01ec*/ 	.word	0x000000ff
        /*01f0*/ 	.word	0x00000030
        /*01f4*/ 	.short	0x0100
        /*01f6*/ 	.byte	0x05
	.zero		1


	//   ....[7]....
        /*01f8*/ 	.word	0x000003a0
        /*01fc*/ 	.word	0x000000ff
        /*0200*/ 	.word	0x00000038
        /*0204*/ 	.short	0x0100
        /*0206*/ 	.byte	0x05
	.zero		1


	//   ....[8]....
        /*0208*/ 	.word	0x000003b0
        /*020c*/ 	.word	0x000000ff
        /*0210*/ 	.word	0x00000040
        /*0214*/ 	.short	0x0100
        /*0216*/ 	.byte	0x05
	.zero		1


	//   ....[9]....
        /*0218*/ 	.word	0x000003c0
        /*021c*/ 	.word	0x000000ff
        /*0220*/ 	.word	0x00000048
        /*0224*/ 	.short	0x0100
        /*0226*/ 	.byte	0x05
	.zero		1


	//   ....[10]....
        /*0228*/ 	.word	0x000003d0
        /*022c*/ 	.word	0x000000ff
        /*0230*/ 	.word	0x00000050
        /*0234*/ 	.short	0x0100
        /*0236*/ 	.byte	0x05
	.zero		1


	//   ....[11]....
        /*0238*/ 	.word	0x000003e0
        /*023c*/ 	.word	0x000000ff
        /*0240*/ 	.word	0x00000058
        /*0244*/ 	.short	0x0100
        /*0246*/ 	.byte	0x05
	.zero		1


	//   ....[12]....
        /*0248*/ 	.word	0x000004f0
        /*024c*/ 	.word	0x000000ff
        /*0250*/ 	.word	0x00000060
        /*0254*/ 	.short	0x0100
        /*0256*/ 	.byte	0x06
	.zero		1


	//   ....[13]....
        /*0258*/ 	.word	0x00000500
        /*025c*/ 	.word	0x000000ff
        /*0260*/ 	.word	0x00000068
        /*0264*/ 	.short	0x0100
        /*0266*/ 	.byte	0x06
	.zero		1


	//   ....[14]....
        /*0268*/ 	.word	0x00000510
        /*026c*/ 	.word	0x000000ff
        /*0270*/ 	.word	0x00000070
        /*0274*/ 	.short	0x0100
        /*0276*/ 	.byte	0x06
	.zero		1


	//   ....[15]....
        /*0278*/ 	.word	0x00000520
        /*027c*/ 	.word	0x000000ff
        /*0280*/ 	.word	0x00000078
        /*0284*/ 	.short	0x0100
        /*0286*/ 	.byte	0x06
	.zero		1


	//   ....[16]....
        /*0288*/ 	.word	0x00000630
        /*028c*/ 	.word	0x000000ff
        /*0290*/ 	.word	0x00000080
        /*0294*/ 	.short	0x0100
        /*0296*/ 	.byte	0x06
	.zero		1


	//   ....[17]....
        /*0298*/ 	.word	0x00000640
        /*029c*/ 	.word	0x000000ff
        /*02a0*/ 	.word	0x00000088
        /*02a4*/ 	.short	0x0100
        /*02a6*/ 	.byte	0x06
	.zero		1


	//   ....[18]....
        /*02a8*/ 	.word	0x00000650
        /*02ac*/ 	.word	0x000000ff
        /*02b0*/ 	.word	0x00000090
        /*02b4*/ 	.short	0x0100
        /*02b6*/ 	.byte	0x06
	.zero		1


	//   ....[19]....
        /*02b8*/ 	.word	0x00000660
        /*02bc*/ 	.word	0x000000ff
        /*02c0*/ 	.word	0x00000098
        /*02c4*/ 	.short	0x0100
        /*02c6*/ 	.byte	0x06
	.zero		1


	//   ....[20]....
        /*02c8*/ 	.word	0x00000cc0
        /*02cc*/ 	.word	0x0000000e
        /*02d0*/ 	.word	0x00000090
        /*02d4*/ 	.short	0x010a
        /*02d6*/ 	.byte	0xff
	.zero		1


	//   ....[21]....
        /*02d8*/ 	.word	0x00000da0
        /*02dc*/ 	.word	0x0000000e
        /*02e0*/ 	.word	0x00000080
        /*02e4*/ 	.short	0x0101
        /*02e6*/ 	.byte	0xff
	.zero		1


	//   ....[22]....
        /*02e8*/ 	.word	0x00000fb0
        /*02ec*/ 	.word	0x00000002
        /*02f0*/ 	.word	0x00000090
        /*02f4*/ 	.short	0x010a
        /*02f6*/ 	.byte	0xff
	.zero		1


	//   ....[23]....
        /*02f8*/ 	.word	0x000010d0
        /*02fc*/ 	.word	0x00000002
        /*0300*/ 	.word	0x00000080
        /*0304*/ 	.short	0x0101
        /*0306*/ 	.byte	0xff
	.zero		1


	//   ....[24]....
        /*0308*/ 	.word	0x000010e0
        /*030c*/ 	.word	0x00000008
        /*0310*/ 	.word	0x00000090
        /*0314*/ 	.short	0x010a
        /*0316*/ 	.byte	0xff
	.zero		1


	//   ....[25]....
        /*0318*/ 	.word	0x00001150
        /*031c*/ 	.word	0x000000ff
        /*0320*/ 	.word	0x00000080
        /*0324*/ 	.short	0x010a
        /*0326*/ 	.byte	0x17
	.zero		1


	//   ....[26]....
        /*0328*/ 	.word	0x000011d0
        /*032c*/ 	.word	0x000000ff
        /*0330*/ 	.word	0x00000090
        /*0334*/ 	.short	0x0101
        /*0336*/ 	.byte	0x17
	.zero		1


	//   ....[27]....
        /*0338*/ 	.word	0x00001390
        /*033c*/ 	.word	0x000000ff
        /*0340*/ 	.word	0x00000030
        /*0344*/ 	.short	0x010a
        /*0346*/ 	.byte	0x05
	.zero		1


	//   ....[28]....
        /*0348*/ 	.word	0x000014b0
        /*034c*/ 	.word	0x000000ff
        /*0350*/ 	.word	0x00000030
        /*0354*/ 	.short	0x010a
        /*0356*/ 	.byte	0x05
	.zero		1


	//   ....[29]....
        /*0358*/ 	.word	0x00001600
        /*035c*/ 	.word	0x000000ff
        /*0360*/ 	.word	0x00000030
        /*0364*/ 	.short	0x010a
        /*0366*/ 	.byte	0x16
	.zero		1


	//   ....[30]....
        /*0368*/ 	.word	0x00001650
        /*036c*/ 	.word	0x00000003
        /*0370*/ 	.word	0x00000080
        /*0374*/ 	.short	0x010a
        /*0376*/ 	.byte	0xff
	.zero		1


	//   ....[31]....
        /*0378*/ 	.word	0x000016f0
        /*037c*/ 	.word	0x00000003
        /*0380*/ 	.word	0x00000090
        /*0384*/ 	.short	0x0101
        /*0386*/ 	.byte	0xff
	.zero		1


	//   ....[32]....
        /*0388*/ 	.word	0x000018e0
        /*038c*/ 	.word	0x000000ff
        /*0390*/ 	.word	0x00000030
        /*0394*/ 	.short	0x010a
        /*0396*/ 	.byte	0x05
	.zero		1


	//   ....[33]....
        /*0398*/ 	.word	0x000019a0
        /*039c*/ 	.word	0x000000ff
        /*03a0*/ 	.word	0x00000080
        /*03a4*/ 	.short	0x010a
        /*03a6*/ 	.byte	0x0c
	.zero		1


	//   ....[34]....
        /*03a8*/ 	.word	0x00001a30
        /*03ac*/ 	.word	0x000000ff
        /*03b0*/ 	.word	0x00000090
        /*03b4*/ 	.short	0x0101
        /*03b6*/ 	.byte	0x0c
	.zero		1


	//   ....[35]....
        /*03b8*/ 	.word	0x00001e70
        /*03bc*/ 	.word	0x000000ff
        /*03c0*/ 	.word	0x00000000
        /*03c4*/ 	.short	0x010a
        /*03c6*/ 	.byte	0x10
	.zero		1


	//   ....[36]....
        /*03c8*/ 	.word	0x00001e80
        /*03cc*/ 	.word	0x000000ff
        /*03d0*/ 	.word	0x00000070
        /*03d4*/ 	.short	0x010a
        /*03d6*/ 	.byte	0x12
	.zero		1


	//   ....[37]....
        /*03d8*/ 	.word	0x00001ea0
        /*03dc*/ 	.word	0x000000ff
        /*03e0*/ 	.word	0x00000070
        /*03e4*/ 	.short	0x010a
        /*03e6*/ 	.byte	0x12
	.zero		1


	//   ....[38]....
        /*03e8*/ 	.word	0x000020c0
        /*03ec*/ 	.word	0x000000ff
        /*03f0*/ 	.word	0x00000000
        /*03f4*/ 	.short	0x010a
        /*03f6*/ 	.byte	0x0d
	.zero		1


	//   ....[39]....
        /*03f8*/ 	.word	0x00002210
        /*03fc*/ 	.word	0x000000ff
        /*0400*/ 	.word	0x00000000
        /*0404*/ 	.short	0x010a
        /*0406*/ 	.byte	0x10
	.zero		1


	//   ....[40]....
        /*0408*/ 	.word	0x00002300
        /*040c*/ 	.word	0x000000ff
        /*0410*/ 	.word	0x00000070
        /*0414*/ 	.short	0x010a
        /*0416*/ 	.byte	0x10
	.zero		1


	//   ....[41]....
        /*0418*/ 	.word	0x00002310
        /*041c*/ 	.word	0x00000000
        /*0420*/ 	.word	0x00000080
        /*0424*/ 	.short	0x010a
        /*0426*/ 	.byte	0xff
	.zero		1


	//   ....[42]....
        /*0428*/ 	.word	0x000023b0
        /*042c*/ 	.word	0x00000000
        /*0430*/ 	.word	0x00000090
        /*0434*/ 	.short	0x0101
        /*0436*/ 	.byte	0xff
	.zero		1


	//   ....[43]....
        /*0438*/ 	.word	0x000024c0
        /*043c*/ 	.word	0x00000000
        /*0440*/ 	.word	0x00000070
        /*0444*/ 	.short	0x010a
        /*0446*/ 	.byte	0xff
	.zero		1


	//   ....[44]....
        /*0448*/ 	.word	0x00002850
        /*044c*/ 	.word	0x00000003
        /*0450*/ 	.word	0x00000080
        /*0454*/ 	.short	0x010a
        /*0456*/ 	.byte	0xff
	.zero		1


	//   ....[45]....
        /*0458*/ 	.word	0x000028b0
        /*045c*/ 	.word	0x00000003
        /*0460*/ 	.word	0x00000090
        /*0464*/ 	.short	0x0101
        /*0466*/ 	.byte	0xff
	.zero		1


	//   ....[46]....
        /*0468*/ 	.word	0x00002c60
        /*046c*/ 	.word	0x00000034
        /*0470*/ 	.word	0x00000060
        /*0474*/ 	.short	0x010a
        /*0476*/ 	.byte	0xff
	.zero		1


	//   ....[47]....
        /*0478*/ 	.word	0x000048f0
        /*047c*/ 	.word	0x00000034
        /*0480*/ 	.word	0x00000070
        /*0484*/ 	.short	0x0101
        /*0486*/ 	.byte	0xff
	.zero		1


	//   ....[48]....
        /*0488*/ 	.word	0x00004900
        /*048c*/ 	.word	0x00000005
        /*0490*/ 	.word	0x00000080
        /*0494*/ 	.short	0x010a
        /*0496*/ 	.byte	0xff
	.zero		1


	//   ....[49]....
        /*0498*/ 	.word	0x000049c0
        /*049c*/ 	.word	0x00000005
        /*04a0*/ 	.word	0x00000090
        /*04a4*/ 	.short	0x0101
        /*04a6*/ 	.byte	0xff
	.zero		1


	//   ....[50]....
        /*04a8*/ 	.word	0x00004e90
        /*04ac*/ 	.word	0x0000000e
        /*04b0*/ 	.word	0x00000090
        /*04b4*/ 	.short	0x010a
        /*04b6*/ 	.byte	0xff
	.zero		1


	//   ....[51]....
        /*04b8*/ 	.word	0x00004ef0
        /*04bc*/ 	.word	0x00000002
        /*04c0*/ 	.word	0x00000090
        /*04c4*/ 	.short	0x010a
        /*04c6*/ 	.byte	0xff
	.zero		1


	//   ....[52]....
        /*04c8*/ 	.word	0x00004f50
        /*04cc*/ 	.word	0x00000008
        /*04d0*/ 	.word	0x00000090
        /*04d4*/ 	.short	0x010a
        /*04d6*/ 	.byte	0xff
	.zero		1


	//   ....[53]....
        /*04d8*/ 	.word	0x00004fb0
        /*04dc*/ 	.word	0x00000000
        /*04e0*/ 	.word	0x00000080
        /*04e4*/ 	.short	0x010a
        /*04e6*/ 	.byte	0xff
	.zero		1


	//   ....[54]....
        /*04e8*/ 	.word	0x00005030
        /*04ec*/ 	.word	0x00000000
        /*04f0*/ 	.word	0x00000030
        /*04f4*/ 	.short	0x010a
        /*04f6*/ 	.byte	0xff
	.zero		1


	//   ....[55]....
        /*04f8*/ 	.word	0x00005090
        /*04fc*/ 	.word	0x00000003
        /*0500*/ 	.word	0x00000080
        /*0504*/ 	.short	0x010a
        /*0506*/ 	.byte	0xff
	.zero		1


	//   ....[56]....
        /*0508*/ 	.word	0x00005110
        /*050c*/ 	.word	0x00000000
        /*0510*/ 	.word	0x00000030
        /*0514*/ 	.short	0x010a
        /*0516*/ 	.byte	0xff
	.zero		1


	//   ....[57]....
        /*0518*/ 	.word	0x00005170
        /*051c*/ 	.word	0x00000002
        /*0520*/ 	.word	0x00000080
        /*0524*/ 	.short	0x010a
        /*0526*/ 	.byte	0xff
	.zero		1


	//   ....[58]....
        /*0528*/ 	.word	0x000051e0
        /*052c*/ 	.word	0x00000000
        /*0530*/ 	.word	0x00000070
        /*0534*/ 	.short	0x010a
        /*0536*/ 	.byte	0xff
	.zero		1


	//   ....[59]....
        /*0538*/ 	.word	0x00005260
        /*053c*/ 	.word	0x00000000
        /*0540*/ 	.word	0x00000000
        /*0544*/ 	.short	0x010a
        /*0546*/ 	.byte	0xff
	.zero		1


	//   ....[60]....
        /*0548*/ 	.word	0x000052c0
        /*054c*/ 	.word	0x00000000
        /*0550*/ 	.word	0x00000080
        /*0554*/ 	.short	0x010a
        /*0556*/ 	.byte	0xff
	.zero		1


	//   ....[61]....
        /*0558*/ 	.word	0x00005320
        /*055c*/ 	.word	0x00000000
        /*0560*/ 	.word	0x00000070
        /*0564*/ 	.short	0x010a
        /*0566*/ 	.byte	0xff
	.zero		1


	//   ....[62]....
        /*0568*/ 	.word	0x00005370
        /*056c*/ 	.word	0x00000003
        /*0570*/ 	.word	0x00000080
        /*0574*/ 	.short	0x010a
        /*0576*/ 	.byte	0xff
	.zero		1


	//   ....[63]....
        /*0578*/ 	.word	0x000053d0
        /*057c*/ 	.word	0x00000034
        /*0580*/ 	.word	0x00000060
        /*0584*/ 	.short	0x010a
        /*0586*/ 	.byte	0xff
	.zero		1


	//   ....[64]....
        /*0588*/ 	.word	0x00005440
        /*058c*/ 	.word	0x00000005
        /*0590*/ 	.word	0x00000080
        /*0594*/ 	.short	0x010a
        /*0596*/ 	.byte	0xff
	.zero		1


	//----- nvinfo : EIATTR_NUM_MBARRIERS
	.align		4
.L_58:
        /*0598*/ 	.byte	0x03, 0x38
        /*059a*/ 	.short	0x0014


	//----- nvinfo : EIATTR_EXIT_INSTR_OFFSETS
	.align		4
        /*059c*/ 	.byte	0x04, 0x1c
        /*059e*/ 	.short	(.L_60 - .L_59)


	//   ....[0]....
.L_59:
        /*05a0*/ 	.word	0x000024f0


	//   ....[1]....
        /*05a4*/ 	.word	0x00004e70


	//----- nvinfo : EIATTR_MAX_THREADS
	.align		4
.L_60:
        /*05a8*/ 	.byte	0x04, 0x05
        /*05aa*/ 	.short	(.L_62 - .L_61)
.L_61:
        /*05ac*/ 	.word	0x000000e0
        /*05b0*/ 	.word	0x00000001
        /*05b4*/ 	.word	0x00000001


	//----- nvinfo : EIATTR_CRS_STACK_SIZE
	.align		4
.L_62:
        /*05b8*/ 	.byte	0x04, 0x1e
        /*05ba*/ 	.short	(.L_64 - .L_63)
.L_63:
        /*05bc*/ 	.word	0x00000000


	//----- nvinfo : EIATTR_CBANK_PARAM_SIZE
	.align		4
.L_64:
        /*05c0*/ 	.byte	0x03, 0x19
        /*05c2*/ 	.short	0x0404


	//----- nvinfo : EIATTR_PARAM_CBANK
	.align		4
        /*05c4*/ 	.byte	0x04, 0x0a
        /*05c6*/ 	.short	(.L_66 - .L_65)
	.align		4
.L_65:
        /*05c8*/ 	.word	index@(.nv.constant0.kernel_cutlass_kernel_cudnngrouped_gemmgrouped_gemm_swiglugrouped_gemm_swiglu_quantBlockScaledContiguousGroupedGemmKernel_object_at__TiledMMA_ThrLayoutVMNK11110000_PermutationMNK____MMAAt_0)
        /*05cc*/ 	.short	0x0380
        /*05ce*/ 	.short	0x0404


	//----- nvinfo : EIATTR_SW_WAR
	.align		4
.L_66:
        /*05d0*/ 	.byte	0x04, 0x36
        /*05d2*/ 	.short	(.L_68 - .L_67)
.L_67:
        /*05d4*/ 	.word	0x00000008
.L_68:


//--------------------- .nv.compat                --------------------------
	.section	.nv.compat,"",@"SHT_CUDA_COMPAT_INFO"
	.align	4
        /*0000*/ 	.byte	0x02, 0x02, 0x02, 0x00, 0x02, 0x05, 0x05, 0x00, 0x02, 0x03, 0x01, 0x00, 0x02, 0x06, 0x01, 0x00


//--------------------- .nv.callgraph             --------------------------
	.section	.nv.callgraph,"",@"SHT_CUDA_CALLGRAPH"
	.align	4
	.sectionentsize	8
	.align		4
        /*0000*/ 	.word	0x00000000
	.align		4
        /*0004*/ 	.word	0xffffffff
	.align		4
        /*0008*/ 	.word	0x00000000
	.align		4
        /*000c*/ 	.word	0xfffffffe
	.align		4
        /*0010*/ 	.word	0x00000000
	.align		4
        /*0014*/ 	.word	0xfffffffd
	.align		4
        /*0018*/ 	.word	0x00000000
	.align		4
        /*001c*/ 	.word	0xfffffffc


//--------------------- .text.kernel_cutlass_kernel_cudnngrouped_gemmgrouped_gemm_swiglugrouped_gemm_swiglu_quantBlockScaledContiguousGroupedGemmKernel_object_at__TiledMMA_ThrLayoutVMNK11110000_PermutationMNK____MMAAt_0 --------------------------
	.section	.text.kernel_cutlass_kernel_cudnngrouped_gemmgrouped_gemm_swiglugrouped_gemm_swiglu_quantBlockScaledContiguousGroupedGemmKernel_object_at__TiledMMA_ThrLayoutVMNK11110000_PermutationMNK____MMAAt_0,"ax",@progbits
	.align	128
        .global         kernel_cutlass_kernel_cudnngrouped_gemmgrouped_gemm_swiglugrouped_gemm_swiglu_quantBlockScaledContiguousGroupedGemmKernel_object_at__TiledMMA_ThrLayoutVMNK11110000_PermutationMNK____MMAAt_0
        .type           kernel_cutlass_kernel_cudnngrouped_gemmgrouped_gemm_swiglugrouped_gemm_swiglu_quantBlockScaledContiguousGroupedGemmKernel_object_at__TiledMMA_ThrLayoutVMNK11110000_PermutationMNK____MMAAt_0,@function
        .size           kernel_cutlass_kernel_cudnngrouped_gemmgrouped_gemm_swiglugrouped_gemm_swiglu_quantBlockScaledContiguousGroupedGemmKernel_object_at__TiledMMA_ThrLayoutVMNK11110000_PermutationMNK____MMAAt_0,(.L_x_83 - kernel_cutlass_kernel_cudnngrouped_gemmgrouped_gemm_swiglugrouped_gemm_swiglu_quantBlockScaledContiguousGroupedGemmKernel_object_at__TiledMMA_ThrLayoutVMNK11110000_PermutationMNK____MMAAt_0)
        .other          kernel_cutlass_kernel_cudnngrouped_gemmgrouped_gemm_swiglugrouped_gemm_swiglu_quantBlockScaledContiguousGroupedGemmKernel_object_at__TiledMMA_ThrLayoutVMNK11110000_PermutationMNK____MMAAt_0,@"STO_CUDA_ENTRY STV_DEFAULT"
kernel_cutlass_kernel_cudnngrouped_gemmgrouped_gemm_swiglugrouped_gemm_swiglu_quantBlockScaledContiguousGroupedGemmKernel_object_at__TiledMMA_ThrLayoutVMNK11110000_PermutationMNK____MMAAt_0:
.text.kernel_cutlass_kernel_cudnngrouped_gemmgrouped_gemm_swiglugrouped_gemm_swiglu_quantBlockScaledContiguousGroupedGemmKernel_object_at__TiledMMA_ThrLayoutVMNK11110000_PermutationMNK____MMAAt_0:
[----:B------:R-:W1:Y:S01]  /*0000*/  LDC R1, c[0x0][0x37c] ;  /* 0x0000df00ff017b82 */ /* 0x000e620000000800 */
[----:B------:R-:W2:Y:S01]  /*0010*/  S2R R3, SR_TID.Y ;  /* 0x0000000000037919 */ /* 0x000ea20000002200 */
[----:B------:R-:W3:Y:S01]  /*0020*/  LDCU UR5, c[0x0][0x360] ;  /* 0x00006c00ff0577ac */ /* 0x000ee20008000800 */
[----:B------:R-:W2:Y:S01]  /*0030*/  S2R R0, SR_TID.Z ;  /* 0x0000000000007919 */ /* 0x000ea20000002300 */
[----:B------:R-:W2:Y:S01]  /*0040*/  LDCU UR4, c[0x0][0x364] ;  /* 0x00006c80ff0477ac */ /* 0x000ea20008000800 */
[----:B------:R-:W3:Y:S01]  /*0050*/  S2R R58, SR_TID.X ;  /* 0x00000000003a7919 */ /* 0x000ee20000002100 */
[----:B--2---:R-:W-:Y:S01]  /*0060*/  IMAD R3, R0, UR4, R3 ;  /* 0x0000000400037c24 */ /* 0x004fe2000f8e0203 */
[----:B------:R-:W2:Y:S03]  /*0070*/  LDCU.U8 UR4, c[0x0][0x381] ;  /* 0x00007020ff0477ac */ /* 0x000ea60008000000 */
[----:B---3--:R-:W-:Y:S01]  /*0080*/  IMAD R75, R3, UR5, R58 ;  /* 0x00000005034b7c24 */ /* 0x008fe2000f8e023a */
[----:B------:R-:W3:Y:S04]  /*0090*/  LDCU.U8 UR5, c[0x0][0x382] ;  /* 0x00007040ff0577ac */ /* 0x000ee80008000000 */
[----:B------:R-:W-:-:S06]  /*00a0*/  SHF.R.U32.HI R75, RZ, 0x5, R75 ;  /* 0x00000005ff4b7819 */ /* 0x000fcc000001164b */
[----:B------:R-:W4:Y:S01]  /*00b0*/  SHFL.IDX PT, R75, R75, RZ, 0x1f ;  /* 0x00001fff4b4b7589 */ /* 0x000f2200000e0000 */
[----:B--2---:R-:W-:Y:S02]  /*00c0*/  ULOP3.LUT UR4, UR4, 0x1, URZ, 0xc0, !UPT ;  /* 0x0000000104047892 */ /* 0x004fe4000f8ec0ff */
[----:B---3--:R-:W-:Y:S02]  /*00d0*/  ULOP3.LUT UR5, UR5, 0x1, URZ, 0xc0, !UPT ;  /* 0x0000000105057892 */ /* 0x008fe4000f8ec0ff */
[----:B------:R-:W-:Y:S02]  /*00e0*/  UISETP.NE.U32.AND UP5, UPT, UR4, 0x1, UPT ;  /* 0x000000010400788c */ /* 0x000fe4000bfa5070 */
[----:B------:R-:W-:Y:S01]  /*00f0*/  UISETP.NE.U32.AND UP6, UPT, UR5, 0x1, UPT ;  /* 0x000000010500788c */ /* 0x000fe2000bfc5070 */
[----:B----4-:R-:W-:-:S13]  /*0100*/  ISETP.NE.AND P0, PT, R75, 0x5, PT ;  /* 0x000000054b00780c */ /* 0x010fda0003f05270 */
[----:B-1----:R-:W-:Y:S05]  /*0110*/  @P0 BRA `(.L_x_0) ;  /* 0x0000000000540947 */ /* 0x002fea0003800000 */
[----:B------:R-:W1:Y:S02]  /*0120*/  LDCU.64 UR4, c[0x0][0x348] ;  /* 0x00006900ff0477ac */ /* 0x000e640008000a00 */
[----:B-1----:R-:W-:Y:S02]  /*0130*/  UIADD3 UR14, UP0, UPT, UR4, 0x40, URZ ;  /* 0x00000040040e7890 */ /* 0x002fe4000ff1e0ff */
[----:B------:R-:W-:Y:S02]  /*0140*/  UIADD3 UR12, UP4, UPT, UR4, 0xc0, URZ ;  /* 0x000000c0040c7890 */ /* 0x000fe4000ff9e0ff */
[----:B------:R-:W-:Y:S02]  /*0150*/  UIADD3 UR10, UP3, UPT, UR4, 0x140, URZ ;  /* 0x00000140040a7890 */ /* 0x000fe4000ff7e0ff */
[----:B------:R-:W-:Y:S02]  /*0160*/  UIADD3 UR8, UP2, UPT, UR4, 0x1c0, URZ ;  /* 0x000001c004087890 */ /* 0x000fe4000ff5e0ff */
[----:B------:R-:W-:-:S02]  /*0170*/  UIADD3 UR6, UP1, UPT, UR4, 0x240, URZ ;  /* 0x0000024004067890 */ /* 0x000fc4000ff3e0ff */
[----:B------:R-:W-:Y:S02]  /*0180*/  UIADD3.X UR15, UPT, UPT, URZ, UR5, URZ, UP0, !UPT ;  /* 0x00000005ff0f7290 */ /* 0x000fe400087fe4ff */
[----:B------:R-:W-:Y:S02]  /*0190*/  UIADD3 UR4, UP0, UPT, UR4, 0x2c0, URZ ;  /* 0x000002c004047890 */ /* 0x000fe4000ff1e0ff */
[----:B------:R-:W-:Y:S02]  /*01a0*/  UIADD3.X UR13, UPT, UPT, URZ, UR5, URZ, UP4, !UPT ;  /* 0x00000005ff0d7290 */ /* 0x000fe4000a7fe4ff */
[----:B------:R-:W-:Y:S02]  /*01b0*/  UIADD3.X UR11, UPT, UPT, URZ, UR5, URZ, UP3, !UPT ;  /* 0x00000005ff0b7290 */ /* 0x000fe40009ffe4ff */
[----:B------:R-:W-:Y:S01]  /*01c0*/  UIADD3.X UR9, UPT, UPT, URZ, UR5, URZ, UP2, !UPT ;  /* 0x00000005ff097290 */ /* 0x000fe200097fe4ff */
[----:B------:R1:W-:Y:S01]  /*01d0*/  UTMACCTL.PF [UR14] ;  /* 0x000000000e0079b9 */ /* 0x0003e20008040000 */
[----:B------:R-:W-:-:S03]  /*01e0*/  UIADD3.X UR7, UPT, UPT, URZ, UR5, URZ, UP1, !UPT ;  /* 0x00000005ff077290 */ /* 0x000fc60008ffe4ff */
[----:B------:R1:W-:Y:S01]  /*01f0*/  UTMACCTL.PF [UR12] ;  /* 0x000000000c0079b9 */ /* 0x0003e20008040000 */
[----:B------:R-:W-:Y:S01]  /*0200*/  UIADD3.X UR5, UPT, UPT, URZ, UR5, URZ, UP0, !UPT ;  /* 0x00000005ff057290 */ /* 0x000fe200087fe4ff */
[----:B------:R1:W-:Y:S02]  /*0210*/  UTMACCTL.PF [UR10] ;  /* 0x000000000a0079b9 */ /* 0x0003e40008040000 */
[----:B------:R1:W-:Y:S02]  /*0220*/  UTMACCTL.PF [UR8] ;  /* 0x00000000080079b9 */ /* 0x0003e40008040000 */
[----:B------:R1:W-:Y:S04]  /*0230*/  UTMACCTL.PF [UR6] ;  /* 0x00000000060079b9 */ /* 0x0003e80008040000 */
[----:B------:R1:W-:Y:S01]  /*0240*/  UTMACCTL.PF [UR4] ;  /* 0x00000000040079b9 */ /* 0x0003e20008040000 */
[----:B------:R-:W-:Y:S01]  /*0250*/  UPLOP3.LUT UP4, UPT, UPT, UPT, UPT, 0x40, 0x4 ;  /* 0x000000000004789c */ /* 0x000fe20003f8e870 */
[----:B-1----:R-:W-:Y:S10]  /*0260*/  BRA `(.L_x_1) ;  /* 0x0000000000647947 */ /* 0x002ff40003800000 */
.L_x_0:
[----:B------:R-:W-:Y:S01]  /*0270*/  ISETP.NE.AND P0, PT, R75, RZ, PT ;  /* 0x000000ff4b00720c */ /* 0x000fe20003f05270 */
[----:B------:R-:W-:-:S12]  /*0280*/  UPLOP3.LUT UP4, UPT, UPT, UPT, UPT, 0x40, 0x4 ;  /* 0x000000000004789c */ /* 0x000fd80003f8e870 */
[----:B------:R-:W-:Y:S05]  /*0290*/  @P0 BRA `(.L_x_1) ;  /* 0x0000000000580947 */ /* 0x000fea0003800000 */
[----:B------:R-:W1:Y:S01]  /*02a0*/  S2UR UR5, SR_CgaCtaId ;  /* 0x00000000000579c3 */ /* 0x000e620000008800 */
[----:B------:R-:W-:Y:S01]  /*02b0*/  UMOV UR6, 0x400 ;  /* 0x0000040000067882 */ /* 0x000fe20000000000 */
[----:B------:R-:W-:Y:S01]  /*02c0*/  UMOV UR4, 0x1 ;  /* 0x0000000100047882 */ /* 0x000fe20000000000 */
[----:B------:R-:W-:Y:S02]  /*02d0*/  UPLOP3.LUT UP4, UPT, UPT, UPT, UPT, 0x80, 0x8 ;  /* 0x000000000008789c */ /* 0x000fe40003f8f070 */
[----:B-1----:R-:W-:Y:S02]  /*02e0*/  ULEA UR5, UR5, UR6, 0x18 ;  /* 0x0000000605057291 */ /* 0x002fe4000f8ec0ff */
[----:B------:R-:W-:-:S04]  /*02f0*/  UIADD3 UR6, UPT, UPT, -UR4, 0x100000, URZ ;  /* 0x0010000004067890 */ /* 0x000fc8000fffe1ff */
[----:B------:R-:W-:Y:S02]  /*0300*/  USHF.L.U32 UR7, UR6, 0xb, URZ ;  /* 0x0000000b06077899 */ /* 0x000fe400080006ff */
[----:B------:R-:W-:Y:S01]  /*0310*/  USHF.L.U32 UR6, UR6, 0x1, URZ ;  /* 0x0000000106067899 */ /* 0x000fe200080006ff */
[----:B------:R-:W1:Y:S11]  /*0320*/  FENCE.VIEW.ASYNC.S ;  /* 0x00000000000073c6 */ /* 0x000e760000000000 */
[----:B-1----:R1:W2:Y:S01]  /*0330*/  SYNCS.EXCH.64 URZ, [UR5], UR6 ;  /* 0x0000000605ff75b2 */ /* 0x0022a20008000100 */
[----:B------:R1:W3:Y:S01]  /*0340*/  SYNCS.EXCH.64 URZ, [UR5+0x8], UR6 ;  /* 0x0000080605ff75b2 */ /* 0x0002e20008000100 */
[----:B------:R1:W4:Y:S01]  /*0350*/  SYNCS.EXCH.64 URZ, [UR5+0x10], UR6 ;  /* 0x0000100605ff75b2 */ /* 0x0003220008000100 */
[----:B------:R1:W1:Y:S01]  /*0360*/  SYNCS.EXCH.64 URZ, [UR5+0x18], UR6 ;  /* 0x0000180605ff75b2 */ /* 0x0002620008000100 */
        /* <DEDUP_REMOVED lines=8> */
[----:B------:R-:W-:Y:S01]  /*03f0*/  NOP ;  /* 0x0000000000007918 */ /* 0x000fe20000000000 */
.L_x_1:
[----:B------:R-:W-:Y:S01]  /*0400*/  NOP ;  /* 0x0000000000007918 */ /* 0x000fe20000000000 */
[----:B-1234-:R-:W-:Y:S06]  /*0410*/  BAR.SYNC.DEFER_BLOCKING 0x0 ;  /* 0x0000000000007b1d */ /* 0x01efec0000010000 */
[----:B------:R-:W-:Y:S05]  /*0420*/  BRA.U !UP4, `(.L_x_2) ;  /* 0x000000010c447547 */ /* 0x000fea000b800000 */
[----:B------:R-:W1:Y:S01]  /*0430*/  S2UR UR6, SR_CgaCtaId ;  /* 0x00000000000679c3 */ /* 0x000e620000008800 */
[----:B------:R-:W-:Y:S01]  /*0440*/  UMOV UR7, 0x400 ;  /* 0x0000040000077882 */ /* 0x000fe20000000000 */
[----:B------:R-:W-:Y:S01]  /*0450*/  UMOV UR5, 0x1 ;  /* 0x0000000100057882 */ /* 0x000fe20000000000 */
[----:B------:R-:W-:Y:S01]  /*0460*/  UMOV UR4, 0x4 ;  /* 0x0000000400047882 */ /* 0x000fe20000000000 */
[----:B------:R-:W-:-:S04]  /*0470*/  UIADD3 UR8, UPT, UPT, -UR5, 0x100000, URZ ;  /* 0x0010000005087890 */ /* 0x000fc8000fffe1ff */
[----:B------:R-:W-:Y:S02]  /*0480*/  USHF.L.U32 UR9, UR8, 0xb, URZ ;  /* 0x0000000b08097899 */ /* 0x000fe400080006ff */
[----:B------:R-:W-:Y:S02]  /*0490*/  USHF.L.U32 UR8, UR8, 0x1, URZ ;  /* 0x0000000108087899 */ /* 0x000fe400080006ff */
[----:B------:R-:W-:-:S04]  /*04a0*/  UIADD3 UR4, UPT, UPT, -UR4, 0x100000, URZ ;  /* 0x0010000004047890 */ /* 0x000fc8000fffe1ff */
[----:B------:R-:W-:Y:S02]  /*04b0*/  USHF.L.U32 UR5, UR4, 0xb, URZ ;  /* 0x0000000b04057899 */ /* 0x000fe400080006ff */
[----:B------:R-:W-:Y:S02]  /*04c0*/  USHF.L.U32 UR4, UR4, 0x1, URZ ;  /* 0x0000000104047899 */ /* 0x000fe400080006ff */
[----:B-1----:R-:W-:Y:S01]  /*04d0*/  ULEA UR6, UR6, UR7, 0x18 ;  /* 0x0000000706067291 */ /* 0x002fe2000f8ec0ff */
[----:B------:R-:W1:Y:S11]  /*04e0*/  FENCE.VIEW.ASYNC.S ;  /* 0x00000000000073c6 */ /* 0x000e760000000000 */
[----:B-1----:R1:W2:Y:S01]  /*04f0*/  SYNCS.EXCH.64 URZ, [UR6+0x60], UR8 ;  /* 0x0000600806ff75b2 */ /* 0x0022a20008000100 */
[----:B------:R1:W3:Y:S01]  /*0500*/  SYNCS.EXCH.64 URZ, [UR6+0x68], UR8 ;  /* 0x0000680806ff75b2 */ /* 0x0002e20008000100 */
[----:B------:R1:W4:Y:S01]  /*0510*/  SYNCS.EXCH.64 URZ, [UR6+0x70], UR4 ;  /* 0x0000700406ff75b2 */ /* 0x0003220008000100 */
[----:B------:R1:W1:Y:S01]  /*0520*/  SYNCS.EXCH.64 URZ, [UR6+0x78], UR4 ;  /* 0x0000780406ff75b2 */ /* 0x0002620008000100 */
[----:B------:R-:W-:Y:S01]  /*0530*/  NOP ;  /* 0x0000000000007918 */ /* 0x000fe20000000000 */
.L_x_2:
        /* <DEDUP_REMOVED lines=20> */
.L_x_3:
[----:B------:R-:W-:Y:S01]  /*0680*/  NOP ;  /* 0x0000000000007918 */ /* 0x000fe20000000000 */
[----:B-1234-:R-:W-:Y:S08]  /*0690*/  BAR.SYNC.DEFER_BLOCKING 0x0 ;  /* 0x0000000000007b1d */ /* 0x01eff00000010000 */
[----:B------:R-:W-:Y:S01]  /*06a0*/  BAR.SYNC.DEFER_BLOCKING 0x1, 0xe0 ;  /* 0x0043800000007b1d */ /* 0x000fe20000010000 */
[----:B------:R-:W-:-:S05]  /*06b0*/  ISETP.NE.AND P0, PT, R75, 0x6, PT ;  /* 0x000000064b00780c */ /* 0x000fca0003f05270 */
[----:B------:R-:W1:Y:S08]  /*06c0*/  LDCU.64 UR14, c[0x0][0x358] ;  /* 0x00006b00ff0e77ac */ /* 0x000e700008000a00 */
[----:B------:R-:W-:Y:S05]  /*06d0*/  @P0 BRA `(.L_x_4) ;  /* 0x0000000800880947 */ /* 0x000fea0003800000 */
[----:B------:R-:W-:Y:S01]  /*06e0*/  LOP3.LUT R0, R58, 0x1f, RZ, 0xc0, !PT ;  /* 0x0000001f3a007812 */ /* 0x000fe200078ec0ff */
[----:B------:R-:W-:Y:S01]  /*06f0*/  IMAD.MOV.U32 R18, RZ, RZ, 0x7fffffff ;  /* 0x7fffffffff127424 */ /* 0x000fe200078e00ff */
[----:B------:R-:W2:Y:S01]  /*0700*/  S2UR UR9, SR_CTAID.Z ;  /* 0x00000000000979c3 */ /* 0x000ea20000002700 */
[----:B------:R-:W2:Y:S01]  /*0710*/  LDCU.64 UR6, c[0x0][0x760] ;  /* 0x0000ec00ff0677ac */ /* 0x000ea20008000a00 */
[C---:B------:R-:W-:Y:S01]  /*0720*/  ISETP.GT.U32.AND P0, PT, R0.reuse, 0x7, PT ;  /* 0x000000070000780c */ /* 0x040fe20003f04070 */
[----:B------:R-:W3:Y:S01]  /*0730*/  LDCU.U8 UR8, c[0x0][0x768] ;  /* 0x0000ed00ff0877ac */ /* 0x000ee20008000000 */
[----:B------:R-:W4:Y:S01]  /*0740*/  LDCU.U8 UR10, c[0x0][0x769] ;  /* 0x0000ed20ff0a77ac */ /* 0x000f220008000000 */
[----:B------:R-:W5:Y:S10]  /*0750*/  LDCU.U8 UR13, c[0x0][0x781] ;  /* 0x0000f020ff0d77ac */ /* 0x000f740008000000 */
[----:B------:R-:W1:Y:S01]  /*0760*/  @!P0 LDC.64 R2, c[0x0][0x748] ;  /* 0x0001d200ff028b82 */ /* 0x000e620000000a00 */
[----:B------:R-:W1:Y:S02]  /*0770*/  LDCU UR20, c[0x0][0x770] ;  /* 0x0000ee00ff1477ac */ /* 0x000e640008000800 */
[----:B-1----:R-:W-:-:S05]  /*0780*/  @!P0 IMAD.WIDE.U32 R2, R0, 0x4, R2 ;  /* 0x0000000400028825 */ /* 0x002fca00078e0002 */
[----:B------:R-:W5:Y:S01]  /*0790*/  @!P0 LDG.E R18, desc[UR14][R2.64] ;  /* 0x0000000e02128981 */ /* 0x000f62000c1e1900 */
[----:B--2---:R-:W-:Y:S01]  /*07a0*/  UIMAD.WIDE.U32 UR4, UR9, UR7, URZ ;  /* 0x00000007090472a5 */ /* 0x004fe2000f8e00ff */
[----:B------:R-:W-:Y:S01]  /*07b0*/  HFMA2 R0, -RZ, RZ, 0, 5.9604644775390625e-08 ;  /* 0x00000001ff007431 */ /* 0x000fe200000001ff */
[----:B------:R-:W-:Y:S01]  /*07c0*/  UISETP.GT.U32.AND UP0, UPT, UR9, 0x3ff, UPT ;  /* 0x000003ff0900788c */ /* 0x000fe2000bf04070 */
[----:B------:R-:W-:-:S04]  /*07d0*/  IMAD.MOV.U32 R10, RZ, RZ, RZ ;  /* 0x000000ffff0a7224 */ /* 0x000fc800078e00ff */
[----:B------:R-:W-:Y:S02]  /*07e0*/  UMOV UR11, UR5 ;  /* 0x00000005000b7c82 */ /* 0x000fe40008000000 */
[----:B------:R-:W-:Y:S02]  /*07f0*/  UIADD3 UR7, UPT, UPT, -UR11, UR9, URZ ;  /* 0x000000090b077290 */ /* 0x000fe4000fffe1ff */
[----:B------:R-:W1:Y:S02]  /*0800*/  LDCU.64 UR4, c[0x0][0x778] ;  /* 0x0000ef00ff0477ac */ /* 0x000e640008000a00 */
[----:B---3--:R-:W-:-:S04]  /*0810*/  USHF.R.U32.HI UR7, URZ, UR8, UR7 ;  /* 0x00000008ff077299 */ /* 0x008fc80008011607 */
[----:B------:R-:W-:-:S04]  /*0820*/  UIADD3 UR11, UPT, UPT, UR11, UR7, URZ ;  /* 0x000000070b0b7290 */ /* 0x000fc8000fffe0ff */
[----:B----4-:R-:W-:-:S03]  /*0830*/  USHF.R.U32.HI UR11, URZ, UR10, UR11 ;  /* 0x0000000aff0b7299 */ /* 0x010fc6000801160b */
[----:B------:R-:W2:Y:S01]  /*0840*/  LDCU.U8 UR7, c[0x0][0x780] ;  /* 0x0000f000ff0777ac */ /* 0x000ea20008000000 */
[----:B------:R-:W-:-:S04]  /*0850*/  UIADD3 UR11, UPT, UPT, -UR11, URZ, URZ ;  /* 0x000000ff0b0b7290 */ /* 0x000fc8000fffe1ff */
[----:B------:R-:W-:-:S04]  /*0860*/  UIMAD UR6, UR11, UR6, UR9 ;  /* 0x000000060b0672a4 */ /* 0x000fc8000f8e0209 */
[----:B-1----:R-:W-:-:S07]  /*0870*/  UIMAD.WIDE.U32 UR16, UR6, UR5, URZ ;  /* 0x00000005061072a5 */ /* 0x002fce000f8e00ff */
[----:B------:R-:W-:Y:S02]  /*0880*/  UMOV UR5, UR17 ;  /* 0x0000001100057c82 */ /* 0x000fe40008000000 */
[----:B------:R-:W-:Y:S02]  /*0890*/  UIADD3 UR18, UPT, UPT, UR6, -UR5, URZ ;  /* 0x8000000506127290 */ /* 0x000fe4000fffe0ff */
[----:B------:R-:W1:Y:S02]  /*08a0*/  LDCU.U8 UR17, c[0x0][0x774] ;  /* 0x0000ee80ff1177ac */ /* 0x000e640008000000 */
[----:B--2---:R-:W-:Y:S01]  /*08b0*/  USHF.R.U32.HI UR18, URZ, UR7, UR18 ;  /* 0x00000007ff127299 */ /* 0x004fe20008011612 */
[----:B------:R-:W2:Y:S03]  /*08c0*/  LDCU.U8 UR16, c[0x0][0x775] ;  /* 0x0000eea0ff1077ac */ /* 0x000ea60008000000 */
[----:B------:R-:W-:Y:S01]  /*08d0*/  UIADD3 UR18, UPT, UPT, UR5, UR18, URZ ;  /* 0x0000001205127290 */ /* 0x000fe2000fffe0ff */
[----:B------:R-:W3:Y:S03]  /*08e0*/  LDCU UR5, c[0x0][0x76c] ;  /* 0x0000ed80ff0577ac */ /* 0x000ee60008000800 */
[----:B-----5:R-:W-:-:S04]  /*08f0*/  USHF.R.U32.HI UR18, URZ, UR13, UR18 ;  /* 0x0000000dff127299 */ /* 0x020fc80008011612 */
[----:B------:R-:W-:Y:S02]  /*0900*/  UIMAD.WIDE.U32 UR20, UR18, UR20, URZ ;  /* 0x00000014121472a5 */ /* 0x000fe4000f8e00ff */
[----:B------:R-:W-:-:S04]  /*0910*/  UIADD3 UR12, UPT, UPT, -UR18, URZ, URZ ;  /* 0x000000ff120c7290 */ /* 0x000fc8000fffe1ff */
[----:B------:R-:W-:Y:S01]  /*0920*/  UIMAD UR4, UR12, UR4, UR6 ;  /* 0x000000040c0472a4 */ /* 0x000fe2000f8e0206 */
[----:B------:R-:W-:Y:S02]  /*0930*/  UMOV UR19, UR21 ;  /* 0x0000001500137c82 */ /* 0x000fe40008000000 */
[----:B------:R-:W-:-:S03]  /*0940*/  UIADD3 UR11, UPT, UPT, UR18, -UR19, URZ ;  /* 0x80000013120b7290 */ /* 0x000fc6000fffe0ff */
[----:B------:R-:W-:Y:S01]  /*0950*/  MOV R5, UR4 ;  /* 0x0000000400057c02 */ /* 0x000fe20008000f00 */
[----:B-1----:R-:W-:-:S04]  /*0960*/  USHF.R.U32.HI UR11, URZ, UR17, UR11 ;  /* 0x00000011ff0b7299 */ /* 0x002fc8000801160b */
[----:B------:R-:W-:-:S04]  /*0970*/  UIADD3 UR11, UPT, UPT, UR19, UR11, URZ ;  /* 0x0000000b130b7290 */ /* 0x000fc8000fffe0ff */
[----:B--2---:R-:W-:-:S04]  /*0980*/  USHF.R.U32.HI UR11, URZ, UR16, UR11 ;  /* 0x00000010ff0b7299 */ /* 0x004fc8000801160b */
[----:B------:R-:W-:-:S04]  /*0990*/  UIADD3 UR11, UPT, UPT, -UR11, URZ, URZ ;  /* 0x000000ff0b0b7290 */ /* 0x000fc8000fffe1ff */
[----:B---3--:R-:W-:-:S06]  /*09a0*/  UIMAD UR5, UR11, UR5, UR18 ;  /* 0x000000050b0572a4 */ /* 0x008fcc000f8e0212 */
[----:B------:R-:W-:Y:S01]  /*09b0*/  IMAD.U32 R4, RZ, RZ, UR5 ;  /* 0x00000005ff047e24 */ /* 0x000fe2000f8e00ff */
[----:B------:R1:W2:Y:S01]  /*09c0*/  SHFL.IDX PT, R2, R18, 0x7, 0x1f ;  /* 0x00e01f0012027f89 */ /* 0x0002a200000e0000 */
[----:B------:R-:W-:Y:S05]  /*09d0*/  BRA.U UP0, `(.L_x_5) ;  /* 0x0000000500547547 */ /* 0x000fea000b800000 */
[----:B--2---:R-:W-:Y:S01]  /*09e0*/  SHF.R.S32.HI R17, RZ, 0x1f, R2 ;  /* 0x0000001fff117819 */ /* 0x004fe20000011402 */
[----:B------:R-:W2:Y:S01]  /*09f0*/  LDC R0, c[0x0][0x374] ;  /* 0x0000dd00ff007b82 */ /* 0x000ea20000000800 */
[----:B------:R-:W-:Y:S01]  /*0a00*/  IMAD.U32 R19, RZ, RZ, UR9 ;  /* 0x00000009ff137e24 */ /* 0x000fe2000f8e00ff */
[----:B------:R-:W-:Y:S01]  /*0a10*/  MOV R10, RZ ;  /* 0x000000ff000a7202 */ /* 0x000fe20000000f00 */
[----:B------:R-:W-:Y:S01]  /*0a20*/  IMAD.MOV.U32 R6, RZ, RZ, -0x1 ;  /* 0xffffffffff067424 */ /* 0x000fe200078e00ff */
[----:B------:R-:W-:Y:S02]  /*0a30*/  LEA.HI R17, R17, R2, RZ, 0x7 ;  /* 0x0000000211117211 */ /* 0x000fe400078f38ff */
[----:B------:R-:W-:Y:S02]  /*0a40*/  MOV R15, RZ ;  /* 0x000000ff000f7202 */ /* 0x000fe40000000f00 */
[----:B------:R-:W2:Y:S01]  /*0a50*/  LDC R7, c[0x0][0x370] ;  /* 0x0000dc00ff077b82 */ /* 0x000ea20000000800 */
[----:B------:R-:W-:-:S04]  /*0a60*/  LOP3.LUT R3, R17, 0xffffff80, RZ, 0xc0, !PT ;  /* 0xffffff8011037812 */ /* 0x000fc800078ec0ff */
[----:B------:R-:W-:-:S03]  /*0a70*/  ISETP.NE.AND P0, PT, R2, R3, PT ;  /* 0x000000030200720c */ /* 0x000fc60003f05270 */
[----:B------:R-:W3:Y:S01]  /*0a80*/  LDC R16, c[0x0][0x378] ;  /* 0x0000de00ff107b82 */ /* 0x000ee20000000800 */
[----:B------:R-:W-:-:S07]  /*0a90*/  ISETP.LT.AND P0, PT, R2, RZ, P0 ;  /* 0x000000ff0200720c */ /* 0x000fce0000701270 */
[----:B------:R-:W4:Y:S08]  /*0aa0*/  LDC R12, c[0x0][0x770] ;  /* 0x0001dc00ff0c7b82 */ /* 0x000f300000000800 */
[----:B------:R-:W1:Y:S01]  /*0ab0*/  LDC R11, c[0x0][0x76c] ;  /* 0x0001db00ff0b7b82 */ /* 0x000e620000000800 */
[----:B--2---:R-:W-:Y:S01]  /*0ac0*/  IMAD R7, R0, R7, RZ ;  /* 0x0000000700077224 */ /* 0x004fe200078e02ff */
[----:B------:R-:W-:-:S02]  /*0ad0*/  SHF.R.S32.HI R0, RZ, 0x7, R17 ;  /* 0x00000007ff007819 */ /* 0x000fc40000011411 */
[----:B------:R-:W-:-:S03]  /*0ae0*/  LEA.HI.SX32 R17, R17, 0xffffffff, 0x19 ;  /* 0xffffffff11117811 */ /* 0x000fc600078fcaff */
[----:B------:R-:W-:Y:S01]  /*0af0*/  @!P0 IMAD.MOV R17, RZ, RZ, R0 ;  /* 0x000000ffff118224 */ /* 0x000fe200078e0200 */
[----:B------:R-:W2:Y:S01]  /*0b00*/  LDC.64 R8, c[0x0][0x760] ;  /* 0x0001d800ff087b82 */ /* 0x000ea20000000a00 */
[----:B---3--:R-:W-:Y:S02]  /*0b10*/  IMAD R16, R7, R16, RZ ;  /* 0x0000001007107224 */ /* 0x008fe400078e02ff */
[----:B------:R-:W-:-:S05]  /*0b20*/  IMAD.MOV.U32 R0, RZ, RZ, 0x1 ;  /* 0x00000001ff007424 */ /* 0x000fca00078e00ff */
[----:B------:R-:W3:Y:S02]  /*0b30*/  LDC.64 R2, c[0x0][0x778] ;  /* 0x0001de00ff027b82 */ /* 0x000ee40000000a00 */
.L_x_10:
[----:B------:R-:W-:-:S13]  /*0b40*/  ISETP.GE.AND P0, PT, R4, R17, PT ;  /* 0x000000110400720c */ /* 0x000fda0003f06270 */
[----:B------:R-:W-:Y:S05]  /*0b50*/  @P0 BRA `(.L_x_6) ;  /* 0x0000000000940947 */ /* 0x000fea0003800000 */
[----:B------:R-:W-:-:S04]  /*0b60*/  SHF.L.U32 R7, R4, 0x7, RZ ;  /* 0x0000000704077819 */ /* 0x000fc800000006ff */
[----:B------:R-:W-:-:S13]  /*0b70*/  ISETP.GE.AND P0, PT, R7, R15, PT ;  /* 0x0000000f0700720c */ /* 0x000fda0003f06270 */
[----:B------:R-:W-:Y:S05]  /*0b80*/  @!P0 BRA `(.L_x_7) ;  /* 0x0000000000388947 */ /* 0x000fea0003800000 */
[----:B------:R-:W-:Y:S01]  /*0b90*/  VIADD R13, R6, 0x1 ;  /* 0x00000001060d7836 */ /* 0x000fe20000000000 */
[----:B------:R-:W-:-:S04]  /*0ba0*/  MOV R6, 0xffffffff ;  /* 0xffffffff00067802 */ /* 0x000fc80000000f00 */
[----:B------:R-:W-:-:S13]  /*0bb0*/  ISETP.GT.U32.AND P0, PT, R13, 0x1f, PT ;  /* 0x0000001f0d00780c */ /* 0x000fda0003f04070 */
[----:B------:R-:W-:Y:S05]  /*0bc0*/  @P0 BRA `(.L_x_8) ;  /* 0x0000000000240947 */ /* 0x000fea0003800000 */
[----:B------:R-:W-:Y:S01]  /*0bd0*/  ISETP.GT.AND P0, PT, R18, R7, PT ;  /* 0x000000071200720c */ /* 0x000fe20003f04270 */
[----:B------:R-:W-:-:S05]  /*0be0*/  IMAD.MOV.U32 R6, RZ, RZ, -0x1 ;  /* 0xffffffffff067424 */ /* 0x000fca00078e00ff */
[----:B------:R-:W-:-:S07]  /*0bf0*/  SHF.L.U32 R6, R6, R13, RZ ;  /* 0x0000000d06067219 */ /* 0x000fce00000006ff */
[----:B------:R-:W-:-:S04]  /*0c00*/  VOTE.ANY R7, PT, P0 ;  /* 0x0000000000077806 */ /* 0x000fc800000e0100 */
[----:B------:R-:W-:-:S05]  /*0c10*/  LOP3.LUT P0, R7, R7, RZ, R6, 0xa0, !PT ;  /* 0x000000ff07077212 */ /* 0x000fca000780a006 */
[----:B------:R-:W-:-:S05]  /*0c20*/  VIADD R6, R7, 0xffffffff ;  /* 0xffffffff07067836 */ /* 0x000fca0000000000 */
[----:B------:R-:W-:-:S04]  /*0c30*/  LOP3.LUT R7, R7, R6, RZ, 0xc, !PT ;  /* 0x0000000607077212 */ /* 0x000fc800078e0cff */
[----:B------:R-:W5:Y:S02]  /*0c40*/  POPC R6, R7 ;  /* 0x0000000700067309 */ /* 0x000f640000000000 */
[----:B-----5:R-:W-:-:S07]  /*0c50*/  SEL R6, R6, 0xffffffff, P0 ;  /* 0xffffffff06067807 */ /* 0x020fce0000000000 */
.L_x_8:
[----:B------:R4:W3:Y:S02]  /*0c60*/  SHFL.IDX PT, R15, R18, R6, 0x1f ;  /* 0x00001f06120f7589 */ /* 0x0008e400000e0000 */
.L_x_7:
[----:B------:R-:W5:Y:S01]  /*0c70*/  S2R R13, SR_CgaCtaId ;  /* 0x00000000000d7919 */ /* 0x000f620000008800 */
[----:B------:R-:W-:Y:S01]  /*0c80*/  MOV R14, 0x400 ;  /* 0x00000400000e7802 */ /* 0x000fe20000000f00 */
[----:B------:R-:W-:-:S03]  /*0c90*/  IMAD.U32 R21, R0, -0x80000000, RZ ;  /* 0x8000000000157824 */ /* 0x000fc600078e00ff */
[----:B-----5:R-:W-:-:S05]  /*0ca0*/  LEA R13, R13, R14, 0x18 ;  /* 0x0000000e0d0d7211 */ /* 0x020fca00078ec0ff */
[----:B------:R-:W-:-:S04]  /*0cb0*/  IMAD R14, R10, 0x8, R13 ;  /* 0x000000080a0e7824 */ /* 0x000fc800078e020d */
[----:B------:R-:W5:Y:S02]  /*0cc0*/  SYNCS.PHASECHK.TRANS64.TRYWAIT P0, [R14+URZ+0x90], R21 ;  /* 0x000090150e0075a7 */ /* 0x000f6400080011ff */
[----:B-----5:R-:W-:Y:S05]  /*0cd0*/  @!P0 BRA `(.L_x_9) ;  /* 0x0000004000688947 */ /* 0x020fea0003800000 */
.L_x_57:
[----:B------:R-:W-:Y:S01]  /*0ce0*/  ELECT P0, URZ, PT ;  /* 0x0000000000ff782f */ /* 0x000fe20003800000 */
[----:B------:R-:W-:-:S12]  /*0cf0*/  IMAD.MOV.U32 R7, RZ, RZ, 0x1 ;  /* 0x00000001ff077424 */ /* 0x000fd800078e00ff */
[C---:B------:R-:W-:Y:S02]  /*0d00*/  @P0 IMAD R13, R10.reuse, 0x10, R13 ;  /* 0x000000100a0d0824 */ /* 0x040fe400078e020d */
[----:B------:R-:W-:-:S03]  /*0d10*/  VIADD R10, R10, 0x1 ;  /* 0x000000010a0a7836 */ /* 0x000fc60000000000 */
[----:B------:R4:W-:Y:S02]  /*0d20*/  @P0 STS.128 [R13+0x36410], R4 ;  /* 0x036410040d000388 */ /* 0x0009e40000000c00 */
[----:B------:R-:W-:Y:S01]  /*0d30*/  ISETP.NE.AND P0, PT, R10, 0x2, PT ;  /* 0x000000020a00780c */ /* 0x000fe20003f05270 */
[----:B------:R5:W-:Y:S06]  /*0d40*/  MEMBAR.ALL.CTA ;  /* 0x0000000000007992 */ /* 0x000bec0000008000 */
[----:B-----5:R-:W5:Y:S01]  /*0d50*/  FENCE.VIEW.ASYNC.S ;  /* 0x00000000000073c6 */ /* 0x020f620000000000 */
[----:B----4-:R-:W-:-:S02]  /*0d60*/  SEL R21, RZ, 0x1, P0 ;  /* 0x00000001ff157807 */ /* 0x010fc40000000000 */
[----:B------:R-:W-:Y:S02]  /*0d70*/  SEL R10, R10, RZ, P0 ;  /* 0x000000ff0a0a7207 */ /* 0x000fe40000000000 */
[----:B------:R-:W-:Y:S01]  /*0d80*/  LOP3.LUT R0, R0, R21, RZ, 0x3c, !PT ;  /* 0x0000001500007212 */ /* 0x000fe200078e3cff */
[----:B-----5:R-:W-:Y:S06]  /*0d90*/  BAR.SYNC.DEFER_BLOCKING 0x4, 0x20 ;  /* 0x0100800000007b1d */ /* 0x020fec0000010000 */
[----:B------:R4:W-:Y:S02]  /*0da0*/  SYNCS.ARRIVE.TRANS64.ART0 RZ, [R14+URZ+0x80], R7 ;  /* 0x000080070eff79a7 */ /* 0x0009e400085000ff */
.L_x_6:
[----:B------:R-:W-:-:S04]  /*0db0*/  IMAD.IADD R19, R16, 0x1, R19 ;  /* 0x0000000110137824 */ /* 0x000fc800078e0213 */
[C---:B--2---:R-:W-:Y:S01]  /*0dc0*/  IMAD.HI.U32 R5, R19.reuse, R9, RZ ;  /* 0x0000000913057227 */ /* 0x044fe200078e00ff */
[----:B------:R-:W-:-:S03]  /*0dd0*/  ISETP.GE.AND P0, PT, R19, 0x400, PT ;  /* 0x000004001300780c */ /* 0x000fc60003f06270 */
[----:B------:R-:W-:-:S05]  /*0de0*/  IMAD.IADD R4, R19, 0x1, -R5 ;  /* 0x0000000113047824 */ /* 0x000fca00078e0a05 */
[----:B------:R-:W-:-:S04]  /*0df0*/  SHF.R.U32.HI R4, RZ, UR8, R4 ;  /* 0x00000008ff047c19 */ /* 0x000fc80008011604 */
[----:B------:R-:W-:-:S04]  /*0e00*/  IADD3 R4, PT, PT, R5, R4, RZ ;  /* 0x0000000405047210 */ /* 0x000fc80007ffe0ff */
[----:B----4-:R-:W-:-:S05]  /*0e10*/  SHF.R.U32.HI R14, RZ, UR10, R4 ;  /* 0x0000000aff0e7c19 */ /* 0x010fca0008011604 */
[----:B------:R-:W-:-:S04]  /*0e20*/  IMAD.MOV R14, RZ, RZ, -R14 ;  /* 0x000000ffff0e7224 */ /* 0x000fc800078e0a0e */
[----:B------:R-:W-:-:S04]  /*0e30*/  IMAD R14, R8, R14, R19 ;  /* 0x0000000e080e7224 */ /* 0x000fc800078e0213 */
[----:B---3--:R-:W-:-:S05]  /*0e40*/  IMAD.HI.U32 R5, R14, R3, RZ ;  /* 0x000000030e057227 */ /* 0x008fca00078e00ff */
[----:B------:R-:W-:-:S04]  /*0e50*/  IADD3 R4, PT, PT, R14, -R5, RZ ;  /* 0x800000050e047210 */ /* 0x000fc80007ffe0ff */
[----:B------:R-:W-:-:S05]  /*0e60*/  SHF.R.U32.HI R4, RZ, UR7, R4 ;  /* 0x00000007ff047c19 */ /* 0x000fca0008011604 */
[----:B------:R-:W-:-:S05]  /*0e70*/  IMAD.IADD R4, R5, 0x1, R4 ;  /* 0x0000000105047824 */ /* 0x000fca00078e0204 */
[----:B------:R-:W-:-:S05]  /*0e80*/  SHF.R.U32.HI R7, RZ, UR13, R4 ;  /* 0x0000000dff077c19 */ /* 0x000fca0008011604 */
[----:B------:R-:W-:-:S05]  /*0e90*/  IMAD.HI.U32 R5, R7, R12, RZ ;  /* 0x0000000c07057227 */ /* 0x000fca00078e00ff */
[----:B------:R-:W-:-:S04]  /*0ea0*/  IADD3 R4, PT, PT, R7, -R5, RZ ;  /* 0x8000000507047210 */ /* 0x000fc80007ffe0ff */
[----:B------:R-:W-:-:S05]  /*0eb0*/  SHF.R.U32.HI R4, RZ, UR17, R4 ;  /* 0x00000011ff047c19 */ /* 0x000fca0008011604 */
[----:B------:R-:W-:Y:S01]  /*0ec0*/  IMAD.IADD R4, R5, 0x1, R4 ;  /* 0x0000000105047824 */ /* 0x000fe200078e0204 */
[----:B------:R-:W-:-:S04]  /*0ed0*/  IADD3 R5, PT, PT, -R7, RZ, RZ ;  /* 0x000000ff07057210 */ /* 0x000fc80007ffe1ff */
[----:B------:R-:W-:Y:S01]  /*0ee0*/  SHF.R.U32.HI R4, RZ, UR16, R4 ;  /* 0x00000010ff047c19 */ /* 0x000fe20008011604 */
[----:B------:R-:W-:-:S03]  /*0ef0*/  IMAD R5, R2, R5, R14 ;  /* 0x0000000502057224 */ /* 0x000fc600078e020e */
[----:B------:R-:W-:-:S05]  /*0f00*/  IADD3 R4, PT, PT, -R4, RZ, RZ ;  /* 0x000000ff04047210 */ /* 0x000fca0007ffe1ff */
[----:B-1----:R-:W-:Y:S01]  /*0f10*/  IMAD R4, R11, R4, R7 ;  /* 0x000000040b047224 */ /* 0x002fe200078e0207 */
[----:B------:R-:W-:Y:S06]  /*0f20*/  @!P0 BRA `(.L_x_10) ;  /* 0xfffffffc00048947 */ /* 0x000fec000383ffff */
.L_x_5:
[----:B------:R-:W3:Y:S01]  /*0f30*/  S2R R3, SR_CgaCtaId ;  /* 0x0000000000037919 */ /* 0x000ee20000008800 */
[----:B--2---:R-:W-:Y:S01]  /*0f40*/  MOV R2, 0x400 ;  /* 0x0000040000027802 */ /* 0x004fe20000000f00 */
[----:B------:R-:W-:Y:S01]  /*0f50*/  IMAD.U32 R6, R0, -0x80000000, RZ ;  /* 0x8000000000067824 */ /* 0x000fe200078e00ff */
[C---:B------:R-:W-:Y:S01]  /*0f60*/  ISETP.NE.AND P0, PT, R10.reuse, 0x1, PT ;  /* 0x000000010a00780c */ /* 0x040fe20003f05270 */
[----:B------:R-:W-:-:S05]  /*0f70*/  VIADD R8, R10, 0x2 ;  /* 0x000000020a087836 */ /* 0x000fca0000000000 */
[----:B------:R-:W-:Y:S02]  /*0f80*/  SEL R8, R8, 0x1, P0 ;  /* 0x0000000108087807 */ /* 0x000fe40000000000 */
[----:B---3--:R-:W-:-:S05]  /*0f90*/  LEA R3, R3, R2, 0x18 ;  /* 0x0000000203037211 */ /* 0x008fca00078ec0ff */
[----:B------:R-:W-:-:S04]  /*0fa0*/  IMAD R2, R10, 0x8, R3 ;  /* 0x000000080a027824 */ /* 0x000fc800078e0203 */
[----:B------:R-:W2:Y:S02]  /*0fb0*/  SYNCS.PHASECHK.TRANS64.TRYWAIT P1, [R2+URZ+0x90], R6 ;  /* 0x00009006020075a7 */ /* 0x000ea400080211ff */
[----:B--2---:R-:W-:Y:S05]  /*0fc0*/  @!P1 BRA `(.L_x_11) ;  /* 0x0000003c00c49947 */ /* 0x004fea0003800000 */
.L_x_59:
[----:B------:R-:W-:Y:S02]  /*0fd0*/  ELECT P2, URZ, PT ;  /* 0x0000000000ff782f */ /* 0x000fe40003840000 */
[----:B------:R-:W-:Y:S01]  /*0fe0*/  ISETP.NE.AND P0, PT, R8, 0x2, PT ;  /* 0x000000020800780c */ /* 0x000fe20003f05270 */
[----:B--2---:R-:W-:-:S03]  /*0ff0*/  IMAD.MOV.U32 R7, RZ, RZ, RZ ;  /* 0x000000ffff077224 */ /* 0x004fc600078e00ff */
[----:B------:R-:W-:Y:S02]  /*1000*/  ISETP.EQ.XOR P1, PT, R10, 0x1, !P0 ;  /* 0x000000010a00780c */ /* 0x000fe40004722a70 */
[----:B------:R-:W-:Y:S02]  /*1010*/  SEL R8, R8, RZ, P0 ;  /* 0x000000ff08087207 */ /* 0x000fe40000000000 */
[----:B------:R-:W-:-:S03]  /*1020*/  SEL R9, RZ, 0x1, !P1 ;  /* 0x00000001ff097807 */ /* 0x000fc60004800000 */
[--C-:B------:R-:W-:Y:S01]  /*1030*/  IMAD R8, R8, 0x8, R3.reuse ;  /* 0x0000000808087824 */ /* 0x100fe200078e0203 */
[----:B------:R-:W-:Y:S01]  /*1040*/  LOP3.LUT R9, R0, R9, RZ, 0x3c, !PT ;  /* 0x0000000900097212 */ /* 0x000fe200078e3cff */
[----:B------:R-:W-:Y:S02]  /*1050*/  @P2 IMAD R10, R10, 0x10, R3 ;  /* 0x000000100a0a2824 */ /* 0x000fe400078e0203 */
[----:B------:R-:W-:Y:S02]  /*1060*/  @P2 IMAD.MOV.U32 R6, RZ, RZ, -0x1 ;  /* 0xffffffffff062424 */ /* 0x000fe400078e00ff */
[----:B------:R-:W-:Y:S02]  /*1070*/  IMAD.MOV.U32 R3, RZ, RZ, 0x1 ;  /* 0x00000001ff037424 */ /* 0x000fe400078e00ff */
[----:B------:R-:W-:Y:S01]  /*1080*/  IMAD.U32 R12, R9, -0x80000000, RZ ;  /* 0x80000000090c7824 */ /* 0x000fe200078e00ff */
[----:B------:R2:W-:Y:S01]  /*1090*/  @P2 STS.128 [R10+0x36410], R4 ;  /* 0x036410040a002388 */ /* 0x0005e20000000c00 */
[----:B------:R3:W-:Y:S06]  /*10a0*/  MEMBAR.ALL.CTA ;  /* 0x0000000000007992 */ /* 0x0007ec0000008000 */
[----:B---3--:R-:W3:Y:S02]  /*10b0*/  FENCE.VIEW.ASYNC.S ;  /* 0x00000000000073c6 */ /* 0x008ee40000000000 */
[----:B---3--:R-:W-:Y:S06]  /*10c0*/  BAR.SYNC.DEFER_BLOCKING 0x4, 0x20 ;  /* 0x0100800000007b1d */ /* 0x008fec0000010000 */
[----:B------:R2:W-:Y:S01]  /*10d0*/  SYNCS.ARRIVE.TRANS64.ART0 RZ, [R2+URZ+0x80], R3 ;  /* 0x0000800302ff79a7 */ /* 0x0005e200085000ff */
[----:B------:R-:W3:Y:S02]  /*10e0*/  SYNCS.PHASECHK.TRANS64.TRYWAIT P0, [R8+URZ+0x90], R12 ;  /* 0x0000900c080075a7 */ /* 0x000ee400080011ff */
[----:B--23--:R-:W-:Y:S05]  /*10f0*/  @!P0 BRA `(.L_x_12) ;  /* 0x0000003c00908947 */ /* 0x00cfea0003800000 */
.L_x_4:
[----:B------:R-:W-:-:S13]  /*1100*/  ISETP.NE.AND P0, PT, R75, 0x5, PT ;  /* 0x000000054b00780c */ /* 0x000fda0003f05270 */
[----:B------:R-:W-:Y:S05]  /*1110*/  @P0 BRA `(.L_x_13) ;  /* 0x0000000800040947 */ /* 0x000fea0003800000 */
[----:B------:R-:W3:Y:S01]  /*1120*/  S2UR UR23, SR_CgaCtaId ;  /* 0x00000000001779c3 */ /* 0x000ee20000008800 */
[----:B------:R-:W-:Y:S02]  /*1130*/  UMOV UR4, 0x400 ;  /* 0x0000040000047882 */ /* 0x000fe40000000000 */
[----:B---3--:R-:W-:-:S09]  /*1140*/  ULEA UR23, UR23, UR4, 0x18 ;  /* 0x0000000417177291 */ /* 0x008fd2000f8ec0ff */
[----:B------:R-:W3:Y:S02]  /*1150*/  SYNCS.PHASECHK.TRANS64.TRYWAIT P0, [UR23+0x80], RZ ;  /* 0x000080ffff0075a7 */ /* 0x000ee40008001117 */
[----:B---3--:R-:W-:Y:S05]  /*1160*/  @!P0 BRA `(.L_x_14) ;  /* 0x0000003c008c8947 */ /* 0x008fea0003800000 */
.L_x_62:
[----:B------:R-:W4:Y:S01]  /*1170*/  LDS.128 R4, [UR23+0x36410] ;  /* 0x03641017ff047984 */ /* 0x000f220008000c00 */
[----:B---3--:R-:W-:Y:S01]  /*1180*/  HFMA2 R0, -RZ, RZ, 0, 5.9604644775390625e-08 ;  /* 0x00000001ff007431 */ /* 0x008fe200000001ff */
[----:B------:R-:W-:Y:S01]  /*1190*/  UMOV UR30, 0x1 ;  /* 0x00000001001e7882 */ /* 0x000fe20000000000 */
[----:B------:R-:W-:Y:S01]  /*11a0*/  UMOV UR29, URZ ;  /* 0x000000ff001d7c82 */ /* 0x000fe20008000000 */
[----:B------:R3:W-:Y:S06]  /*11b0*/  MEMBAR.ALL.CTA ;  /* 0x0000000000007992 */ /* 0x0007ec0000008000 */
[----:B---3--:R-:W3:Y:S02]  /*11c0*/  FENCE.VIEW.ASYNC.S ;  /* 0x00000000000073c6 */ /* 0x008ee40000000000 */
[----:B---3--:R3:W-:Y:S01]  /*11d0*/  SYNCS.ARRIVE.TRANS64.ART0 RZ, [UR23+0x90], R0 ;  /* 0x00009000ffff79a7 */ /* 0x0087e20008500017 */
[----:B----4-:R-:W-:-:S13]  /*11e0*/  ISETP.NE.AND P0, PT, R7, 0x1, PT ;  /* 0x000000010700780c */ /* 0x010fda0003f05270 */
[----:B---3--:R-:W-:Y:S05]  /*11f0*/  @P0 BRA `(.L_x_15) ;  /* 0x00000004005c0947 */ /* 0x008fea0003800000 */
[----:B------:R-:W3:Y:S01]  /*1200*/  LDCU.64 UR4, c[0x0][0x348] ;  /* 0x00006900ff0477ac */ /* 0x000ee20008000a00 */
[----:B------:R-:W-:Y:S01]  /*1210*/  R2UR UR19, R4 ;  /* 0x00000000041372ca */ /* 0x000fe200000e0000 */
[----:B--2---:R-:W-:Y:S01]  /*1220*/  IMAD.MOV.U32 R8, RZ, RZ, 0x1 ;  /* 0x00000001ff087424 */ /* 0x004fe200078e00ff */
[----:B------:R-:W-:Y:S01]  /*1230*/  R2UR UR11, R5 ;  /* 0x00000000050b72ca */ /* 0x000fe200000e0000 */
[----:B------:R-:W-:Y:S01]  /*1240*/  IMAD.MOV.U32 R2, RZ, RZ, RZ ;  /* 0x000000ffff027224 */ /* 0x000fe200078e00ff */
[----:B------:R-:W-:Y:S01]  /*1250*/  R2UR UR28, R6 ;  /* 0x00000000061c72ca */ /* 0x000fe200000e0000 */
[----:B------:R-:W-:Y:S01]  /*1260*/  UMOV UR30, 0x1 ;  /* 0x00000001001e7882 */ /* 0x000fe20000000000 */
[----:B------:R-:W-:Y:S01]  /*1270*/  UMOV UR29, URZ ;  /* 0x000000ff001d7c82 */ /* 0x000fe20008000000 */
[----:B------:R-:W-:Y:S01]  /*1280*/  UMOV UR18, URZ ;  /* 0x000000ff00127c82 */ /* 0x000fe20008000000 */
[----:B------:R-:W-:Y:S01]  /*1290*/  UMOV UR10, URZ ;  /* 0x000000ff000a7c82 */ /* 0x000fe20008000000 */
[----:B---3--:R-:W-:-:S02]  /*12a0*/  UIADD3 UR38, UP3, UPT, UR4, 0x40, URZ ;  /* 0x0000004004267890 */ /* 0x008fc4000ff7e0ff */
[----:B------:R-:W-:Y:S02]  /*12b0*/  UIADD3 UR36, UP2, UPT, UR4, 0xc0, URZ ;  /* 0x000000c004247890 */ /* 0x000fe4000ff5e0ff */
[----:B------:R-:W-:Y:S02]  /*12c0*/  UIADD3 UR34, UP1, UPT, UR4, 0x140, URZ ;  /* 0x0000014004227890 */ /* 0x000fe4000ff3e0ff */
[----:B------:R-:W-:Y:S02]  /*12d0*/  UIADD3 UR32, UP0, UPT, UR4, 0x1c0, URZ ;  /* 0x000001c004207890 */ /* 0x000fe4000ff1e0ff */
[----:B------:R-:W-:Y:S02]  /*12e0*/  UIADD3.X UR39, UPT, UPT, URZ, UR5, URZ, UP3, !UPT ;  /* 0x00000005ff277290 */ /* 0x000fe40009ffe4ff */
[----:B------:R-:W-:Y:S02]  /*12f0*/  UIADD3.X UR37, UPT, UPT, URZ, UR5, URZ, UP2, !UPT ;  /* 0x00000005ff257290 */ /* 0x000fe400097fe4ff */
[----:B------:R-:W-:-:S02]  /*1300*/  UIADD3.X UR35, UPT, UPT, URZ, UR5, URZ, UP1, !UPT ;  /* 0x00000005ff237290 */ /* 0x000fc40008ffe4ff */
[----:B------:R-:W-:-:S12]  /*1310*/  UIADD3.X UR33, UPT, UPT, URZ, UR5, URZ, UP0, !UPT ;  /* 0x00000005ff217290 */ /* 0x000fd800087fe4ff */
.L_x_20:
[----:B------:R-:W-:Y:S01]  /*1320*/  USHF.L.U32 UR4, UR30, 0x1f, URZ ;  /* 0x0000001f1e047899 */ /* 0x000fe200080006ff */
[----:B------:R-:W-:Y:S01]  /*1330*/  HFMA2 R3, -RZ, RZ, 0, -6.103515625e-05 ;  /* 0x00008400ff037431 */ /* 0x000fe200000001ff */
[----:B------:R-:W-:Y:S02]  /*1340*/  ULEA UR5, UR29, UR23, 0x3 ;  /* 0x000000171d057291 */ /* 0x000fe4000f8e18ff */
[----:B------:R-:W-:Y:S02]  /*1350*/  USHF.L.U32 UR7, UR19, 0x7, URZ ;  /* 0x0000000713077899 */ /* 0x000fe400080006ff */
[----:B------:R-:W-:Y:S01]  /*1360*/  MOV R0, UR4 ;  /* 0x0000000400007c02 */ /* 0x000fe20008000f00 */
[----:B------:R-:W-:Y:S01]  /*1370*/  USHF.L.U32 UR27, UR11, 0x7, URZ ;  /* 0x000000070b1b7899 */ /* 0x000fe200080006ff */
[----:B------:R-:W-:-:S03]  /*1380*/  UMOV UR20, URZ ;  /* 0x000000ff00147c82 */ /* 0x000fc60008000000 */
[----:B---3--:R2:W3:Y:S08]  /*1390*/  SYNCS.PHASECHK.TRANS64.TRYWAIT P2, [UR5+0x30], R0 ;  /* 0x00003000ff0075a7 */ /* 0x0084f00008041105 */
.L_x_18:
[----:B----4-:R-:W-:Y:S02]  /*13a0*/  UIADD3 UR9, UPT, UPT, UR29, 0x1, URZ ;  /* 0x000000011d097890 */ /* 0x010fe4000fffe0ff */
[----:B------:R-:W-:Y:S02]  /*13b0*/  USHF.L.U32 UR6, UR20, 0x7, URZ ;  /* 0x0000000714067899 */ /* 0x000fe400080006ff */
[----:B------:R-:W-:Y:S02]  /*13c0*/  ULEA UR5, UR29, UR23, 0x3 ;  /* 0x000000171d057291 */ /* 0x000fe4000f8e18ff */
[----:B------:R-:W-:Y:S02]  /*13d0*/  ULEA UR24, UR29, UR23, 0xe ;  /* 0x000000171d187291 */ /* 0x000fe4000f8e70ff */
[----:B------:R-:W-:Y:S02]  /*13e0*/  UISETP.NE.AND UP1, UPT, UR9, 0x6, UPT ;  /* 0x000000060900788c */ /* 0x000fe4000bf25270 */
[----:B------:R-:W-:-:S02]  /*13f0*/  UIADD3 UR4, UPT, UPT, UR24, 0x4c00, URZ ;  /* 0x00004c0018047890 */ /* 0x000fc4000fffe0ff */
[----:B------:R-:W-:Y:S02]  /*1400*/  ULEA UR8, UR29, UR23, 0x9 ;  /* 0x000000171d087291 */ /* 0x000fe4000f8e48ff */
[----:B------:R-:W-:Y:S02]  /*1410*/  UIADD3 UR24, UPT, UPT, UR24, 0x1cc00, URZ ;  /* 0x0001cc0018187890 */ /* 0x000fe4000fffe0ff */
[----:B------:R-:W-:Y:S02]  /*1420*/  USEL UR21, URZ, 0x1, UP1 ;  /* 0x00000001ff157887 */ /* 0x000fe40008800000 */
[----:B------:R-:W-:Y:S01]  /*1430*/  UISETP.GT.U32.AND UP0, UPT, UR20, 0x1e, UPT ;  /* 0x0000001e1400788c */ /* 0x000fe2000bf04070 */
[----:B------:R-:W-:Y:S01]  /*1440*/  UMOV UR12, UR20 ;  /* 0x00000014000c7c82 */ /* 0x000fe20008000000 */
[----:B------:R-:W-:Y:S01]  /*1450*/  UMOV UR13, UR28 ;  /* 0x0000001c000d7c82 */ /* 0x000fe20008000000 */
[----:B------:R-:W-:Y:S01]  /*1460*/  UMOV UR25, UR5 ;  /* 0x0000000500197c82 */ /* 0x000fe20008000000 */
[----:B------:R-:W-:Y:S01]  /*1470*/  UMOV UR26, UR6 ;  /* 0x00000006001a7c82 */ /* 0x000fe20008000000 */
[----:B---3--:R-:W-:Y:S06]  /*1480*/  @P2 BRA `(.L_x_16) ;  /* 0x0000000000102947 */ /* 0x008fec0003800000 */
[----:B------:R-:W-:-:S06]  /*1490*/  USHF.L.U32 UR16, UR30, 0x1f, URZ ;  /* 0x0000001f1e107899 */ /* 0x000fcc00080006ff */
[----:B--2---:R-:W-:-:S04]  /*14a0*/  MOV R0, UR16 ;  /* 0x0000001000007c02 */ /* 0x004fc80008000f00 */
[----:B------:R-:W2:Y:S02]  /*14b0*/  SYNCS.PHASECHK.TRANS64.TRYWAIT P0, [UR5+0x30], R0 ;  /* 0x00003000ff0075a7 */ /* 0x000ea40008001105 */
[----:B--2---:R-:W-:Y:S05]  /*14c0*/  @!P0 BRA `(.L_x_17) ;  /* 0x0000003800cc8947 */ /* 0x004fea0003800000 */
.L_x_16:
[----:B------:R-:W-:Y:S02]  /*14d0*/  ELECT P1, URZ, PT ;  /* 0x0000000000ff782f */ /* 0x000fe40003820000 */
[----:B------:R-:W-:Y:S01]  /*14e0*/  PLOP3.LUT P0, PT, PT, PT, UP0, 0x80, 0x8 ;  /* 0x000000000008781c */ /* 0x000fe20003f0f008 */
[----:B------:R-:W-:Y:S01]  /*14f0*/  ULOP3.LUT UR30, UR30, UR21, URZ, 0x3c, !UPT ;  /* 0x000000151e1e7292 */ /* 0x000fe2000f8e3cff */
[----:B------:R-:W-:Y:S01]  /*1500*/  PLOP3.LUT P2, PT, PT, PT, PT, 0x80, 0x8 ;  /* 0x000000000008781c */ /* 0x000fe20003f4f070 */
[----:B------:R-:W-:Y:S02]  /*1510*/  USEL UR29, UR9, URZ, UP1 ;  /* 0x000000ff091d7287 */ /* 0x000fe40008800000 */
[----:B------:R-:W-:Y:S02]  /*1520*/  UIADD3 UR16, UPT, UPT, UR8, 0x34c00, URZ ;  /* 0x00034c0008107890 */ /* 0x000fe4000fffe0ff */
[----:B------:R-:W-:Y:S02]  /*1530*/  UIADD3 UR8, UPT, UPT, UR8, 0x35800, URZ ;  /* 0x0003580008087890 */ /* 0x000fe4000fffe0ff */
[----:B------:R-:W-:-:S02]  /*1540*/  @!UP0 USHF.L.U32 UR21, UR30, 0x1f, URZ ;  /* 0x0000001f1e158899 */ /* 0x000fc400080006ff */
[----:B------:R-:W-:Y:S01]  /*1550*/  @!UP0 ULEA UR22, UR29, UR23, 0x3 ;  /* 0x000000171d168291 */ /* 0x000fe2000f8e18ff */
[----:B------:R4:W-:Y:S01]  /*1560*/  @P1 SYNCS.ARRIVE.TRANS64 RZ, [UR5], R3 ;  /* 0x00000003ffff19a7 */ /* 0x0009e20008000005 */
[----:B------:R-:W-:Y:S01]  /*1570*/  UMOV UR17, UR5 ;  /* 0x0000000500117c82 */ /* 0x000fe20008000000 */
[----:B------:R-:W-:Y:S01]  /*1580*/  UTMALDG.2D [UR4], [UR38], desc[URZ] ;  /* 0x0000ff04260075b4 */ /* 0x000fe20008009000 */
[----:B--2---:R-:W-:Y:S01]  /*1590*/  IMAD.U32 R0, RZ, RZ, UR21 ;  /* 0x00000015ff007e24 */ /* 0x004fe2000f8e00ff */
[----:B------:R-:W-:Y:S01]  /*15a0*/  UMOV UR9, UR5 ;  /* 0x0000000500097c82 */ /* 0x000fe20008000000 */
[----:B------:R-:W-:-:S04]  /*15b0*/  UIADD3 UR21, UPT, UPT, UR20, 0x1, URZ ;  /* 0x0000000114157890 */ /* 0x000fc8000fffe0ff */
[----:B------:R-:W-:Y:S01]  /*15c0*/  UISETP.NE.AND UP0, UPT, UR21, 0x20, UPT ;  /* 0x000000201500788c */ /* 0x000fe2000bf05270 */
[----:B------:R-:W-:Y:S01]  /*15d0*/  UTMALDG.3D [UR24], [UR36], desc[URZ] ;  /* 0x0000ff18240075b4 */ /* 0x000fe20008011000 */
[----:B------:R2:W-:Y:S01]  /*15e0*/  UTMALDG.3D [UR16], [UR34], desc[URZ] ;  /* 0x0000ff10220075b4 */ /* 0x0005e20008011000 */
[----:B------:R4:W-:Y:S01]  /*15f0*/  UTMALDG.4D [UR8], [UR32], desc[URZ] ;  /* 0x0000ff08200075b4 */ /* 0x0009e20008019000 */
[----:B------:R4:W3:Y:S01]  /*1600*/  @!P0 SYNCS.PHASECHK.TRANS64.TRYWAIT P2, [UR22+0x30], R0 ;  /* 0x00003000ff0085a7 */ /* 0x0008e20008041116 */
[----:B--2---:R-:W-:-:S04]  /*1610*/  UMOV UR20, UR21 ;  /* 0x0000001500147c82 */ /* 0x004fc80008000000 */
[----:B------:R-:W-:Y:S05]  /*1620*/  BRA.U UP0, `(.L_x_18) ;  /* 0xfffffffd005c7547 */ /* 0x000fea000b83ffff */
[----:B----4-:R-:W-:Y:S02]  /*1630*/  LEA R3, R8, UR23, 0x3 ;  /* 0x0000001708037c11 */ /* 0x010fe4000f8e18ff */
[----:B------:R-:W-:-:S04]  /*1640*/  SHF.L.U32 R4, R2, 0x1f, RZ ;  /* 0x0000001f02047819 */ /* 0x000fc800000006ff */
[----:B------:R-:W2:Y:S02]  /*1650*/  SYNCS.PHASECHK.TRANS64.TRYWAIT P0, [R3+URZ+0x80], R4 ;  /* 0x00008004030075a7 */ /* 0x000ea400080011ff */
[----:B--2---:R-:W-:Y:S05]  /*1660*/  @!P0 BRA `(.L_x_19) ;  /* 0x0000003800848947 */ /* 0x004fea0003800000 */
.L_x_65:
[C---:B------:R-:W-:Y:S01]  /*1670*/  LEA R4, R8.reuse, UR23, 0x4 ;  /* 0x0000001708047c11 */ /* 0x040fe2000f8e20ff */
[----:B------:R-:W-:Y:S02]  /*1680*/  VIADD R8, R8, 0x1 ;  /* 0x0000000108087836 */ /* 0x000fe40000000000 */
[----:B------:R-:W-:-:S03]  /*1690*/  IMAD.MOV.U32 R0, RZ, RZ, 0x1 ;  /* 0x00000001ff007424 */ /* 0x000fc600078e00ff */
[----:B--2---:R-:W2:Y:S01]  /*16a0*/  LDS.128 R4, [R4+0x36410] ;  /* 0x0364100004047984 */ /* 0x004ea20000000c00 */
[C---:B------:R-:W-:Y:S01]  /*16b0*/  ISETP.NE.AND P1, PT, R8.reuse, 0x2, PT ;  /* 0x000000020800780c */ /* 0x040fe20003f25270 */
[----:B------:R4:W-:Y:S06]  /*16c0*/  MEMBAR.ALL.CTA ;  /* 0x0000000000007992 */ /* 0x0009ec0000008000 */
[----:B----4-:R-:W4:Y:S01]  /*16d0*/  FENCE.VIEW.ASYNC.S ;  /* 0x00000000000073c6 */ /* 0x010f220000000000 */
[----:B------:R-:W-:Y:S01]  /*16e0*/  SEL R8, R8, RZ, P1 ;  /* 0x000000ff08087207 */ /* 0x000fe20000800000 */
[----:B----4-:R4:W-:Y:S01]  /*16f0*/  SYNCS.ARRIVE.TRANS64.ART0 RZ, [R3+URZ+0x90], R0 ;  /* 0x0000900003ff79a7 */ /* 0x0109e200085000ff */
[----:B--2---:R-:W-:-:S02]  /*1700*/  ISETP.NE.AND P0, PT, R7, 0x1, PT ;  /* 0x000000010700780c */ /* 0x004fc40003f05270 */
[----:B------:R-:W-:Y:S02]  /*1710*/  R2UR UR19, R4 ;  /* 0x00000000041372ca */ /* 0x000fe400000e0000 */
[----:B------:R-:W-:Y:S02]  /*1720*/  R2UR UR11, R5 ;  /* 0x00000000050b72ca */ /* 0x000fe400000e0000 */
[----:B------:R-:W-:Y:S02]  /*1730*/  R2UR UR28, R6 ;  /* 0x00000000061c72ca */ /* 0x000fe400000e0000 */
[----:B----4-:R-:W-:-:S04]  /*1740*/  SEL R3, RZ, 0x1, P1 ;  /* 0x00000001ff037807 */ /* 0x010fc80000800000 */
[----:B------:R-:W-:Y:S01]  /*1750*/  LOP3.LUT R2, R2, R3, RZ, 0x3c, !PT ;  /* 0x0000000302027212 */ /* 0x000fe200078e3cff */
[----:B------:R-:W-:Y:S08]  /*1760*/  @!P0 BRA `(.L_x_20) ;  /* 0xfffffff800ec8947 */ /* 0x000ff0000383ffff */
.L_x_15:
[----:B------:R-:W-:Y:S02]  /*1770*/  UIADD3 UR4, UPT, UPT, UR29, 0x2, URZ ;  /* 0x000000021d047890 */ /* 0x000fe4000fffe0ff */
[----:B------:R-:W-:-:S04]  /*1780*/  UISETP.NE.AND UP0, UPT, UR29, 0x5, UPT ;  /* 0x000000051d00788c */ /* 0x000fc8000bf05270 */
[----:B------:R-:W-:-:S04]  /*1790*/  USEL UR4, UR4, 0x1, UP0 ;  /* 0x0000000104047887 */ /* 0x000fc80008000000 */
[----:B------:R-:W-:Y:S02]  /*17a0*/  UIADD3 UR5, UPT, UPT, UR4, 0x1, URZ ;  /* 0x0000000104057890 */ /* 0x000fe4000fffe0ff */
[----:B------:R-:W-:-:S04]  /*17b0*/  UISETP.NE.AND UP1, UPT, UR4, 0x6, UPT ;  /* 0x000000060400788c */ /* 0x000fc8000bf25270 */
[----:B------:R-:W-:Y:S02]  /*17c0*/  USEL UR5, UR5, 0x1, UP1 ;  /* 0x0000000105057887 */ /* 0x000fe40008800000 */
[----:B------:R-:W-:Y:S02]  /*17d0*/  UISETP.EQ.XOR UP1, UPT, UR29, 0x5, !UP1 ;  /* 0x000000051d00788c */ /* 0x000fe4000cf22a70 */
[----:B------:R-:W-:Y:S02]  /*17e0*/  UIADD3 UR4, UPT, UPT, UR5, 0x1, URZ ;  /* 0x0000000105047890 */ /* 0x000fe4000fffe0ff */
[----:B------:R-:W-:Y:S02]  /*17f0*/  UISETP.NE.AND UP0, UPT, UR5, 0x6, UPT ;  /* 0x000000060500788c */ /* 0x000fe4000bf05270 */
[----:B------:R-:W-:Y:S02]  /*1800*/  UISETP.EQ.XOR UP1, UPT, UR5, 0x6, UP1 ;  /* 0x000000060500788c */ /* 0x000fe40008f22a70 */
[----:B------:R-:W-:-:S04]  /*1810*/  USEL UR4, UR4, 0x1, UP0 ;  /* 0x0000000104047887 */ /* 0x000fc80008000000 */
[----:B------:R-:W-:Y:S02]  /*1820*/  UIADD3 UR5, UPT, UPT, UR4, 0x1, URZ ;  /* 0x0000000104057890 */ /* 0x000fe4000fffe0ff */
[----:B------:R-:W-:Y:S02]  /*1830*/  UISETP.NE.AND UP0, UPT, UR4, 0x6, UPT ;  /* 0x000000060400788c */ /* 0x000fe4000bf05270 */
[----:B------:R-:W-:Y:S02]  /*1840*/  UISETP.EQ.XOR UP1, UPT, UR4, 0x6, UP1 ;  /* 0x000000060400788c */ /* 0x000fe40008f22a70 */
[----:B------:R-:W-:-:S04]  /*1850*/  USEL UR5, UR5, 0x1, UP0 ;  /* 0x0000000105057887 */ /* 0x000fc80008000000 */
[----:B------:R-:W-:Y:S02]  /*1860*/  UISETP.EQ.XOR UP1, UPT, UR5, 0x6, UP1 ;  /* 0x000000060500788c */ /* 0x000fe40008f22a70 */
[----:B------:R-:W-:Y:S02]  /*1870*/  UISETP.NE.AND UP0, UPT, UR5, 0x6, UPT ;  /* 0x000000060500788c */ /* 0x000fe4000bf05270 */
[----:B------:R-:W-:Y:S02]  /*1880*/  USEL UR4, URZ, 0x1, !UP1 ;  /* 0x00000001ff047887 */ /* 0x000fe4000c800000 */
[----:B------:R-:W-:Y:S02]  /*1890*/  USEL UR5, UR5, URZ, UP0 ;  /* 0x000000ff05057287 */ /* 0x000fe40008000000 */
[----:B------:R-:W-:Y:S02]  /*18a0*/  ULOP3.LUT UR4, UR30, UR4, URZ, 0x3c, !UPT ;  /* 0x000000041e047292 */ /* 0x000fe4000f8e3cff */
[----:B------:R-:W-:-:S02]  /*18b0*/  ULEA UR5, UR5, UR23, 0x3 ;  /* 0x0000001705057291 */ /* 0x000fc4000f8e18ff */
[----:B------:R-:W-:-:S06]  /*18c0*/  USHF.L.U32 UR4, UR4, 0x1f, URZ ;  /* 0x0000001f04047899 */ /* 0x000fcc00080006ff */
[----:B------:R-:W-:-:S04]  /*18d0*/  MOV R0, UR4 ;  /* 0x0000000400007c02 */ /* 0x000fc80008000f00 */
[----:B------:R-:W4:Y:S02]  /*18e0*/  SYNCS.PHASECHK.TRANS64.TRYWAIT P0, [UR5+0x30], R0 ;  /* 0x00003000ff0075a7 */ /* 0x000f240008001105 */
[----:B----4-:R-:W-:Y:S05]  /*18f0*/  @!P0 BRA `(.L_x_21) ;  /* 0x0000003400f88947 */ /* 0x010fea0003800000 */
.L_x_67:
[----:B------:R-:W-:-:S13]  /*1900*/  ELECT P0, URZ, PT ;  /* 0x0000000000ff782f */ /* 0x000fda0003800000 */
[----:B----4-:R-:W-:-:S04]  /*1910*/  @P0 MOV R0, 0x8400 ;  /* 0x0000840000000802 */ /* 0x010fc80000000f00 */
[----:B------:R4:W-:Y:S03]  /*1920*/  @P0 SYNCS.ARRIVE.TRANS64 RZ, [UR5], R0 ;  /* 0x00000000ffff09a7 */ /* 0x0009e60008000005 */
.L_x_13:
[----:B------:R-:W-:-:S13]  /*1930*/  ISETP.NE.AND P0, PT, R75, 0x4, PT ;  /* 0x000000044b00780c */ /* 0x000fda0003f05270 */
[----:B------:R-:W-:Y:S05]  /*1940*/  @P0 BRA `(.L_x_22) ;  /* 0x0000000800e40947 */ /* 0x000fea0003800000 */
[----:B------:R-:W5:Y:S08]  /*1950*/  S2UR UR12, SR_CgaCtaId ;  /* 0x00000000000c79c3 */ /* 0x000f700000008800 */
[----:B------:R-:W-:Y:S06]  /*1960*/  BAR.SYNC.DEFER_BLOCKING 0x3, 0xa0 ;  /* 0x00c2800000007b1d */ /* 0x000fec0000010000 */
[----:B------:R-:W-:-:S02]  /*1970*/  UMOV UR4, 0x400 ;  /* 0x0000040000047882 */ /* 0x000fc40000000000 */
[----:B-----5:R-:W-:-:S09]  /*1980*/  ULEA UR12, UR12, UR4, 0x18 ;  /* 0x000000040c0c7291 */ /* 0x020fd2000f8ec0ff */
[----:B----4-:R-:W4:Y:S01]  /*1990*/  LDS R0, [UR12+0xa8] ;  /* 0x0000a80cff007984 */ /* 0x010f220008000800 */
[----:B------:R-:W5:Y:S02]  /*19a0*/  SYNCS.PHASECHK.TRANS64.TRYWAIT P0, [UR12+0x80], RZ ;  /* 0x000080ffff0075a7 */ /* 0x000f64000800110c */
[----:B----45:R-:W-:Y:S05]  /*19b0*/  @!P0 BRA `(.L_x_23) ;  /* 0x0000003400e88947 */ /* 0x030fea0003800000 */
.L_x_69:
[----:B------:R-:W5:Y:S01]  /*19c0*/  LDS R3, [UR12+0x3641c] ;  /* 0x03641c0cff037984 */ /* 0x000f620008000800 */
[----:B----4-:R-:W-:Y:S01]  /*19d0*/  IMAD.MOV.U32 R2, RZ, RZ, 0x1 ;  /* 0x00000001ff027424 */ /* 0x010fe200078e00ff */
[----:B------:R-:W-:Y:S01]  /*19e0*/  R2UR UR32, R0 ;  /* 0x00000000002072ca */ /* 0x000fe200000e0000 */
[----:B------:R-:W-:Y:S01]  /*19f0*/  HFMA2 R0, -RZ, RZ, 0, 5.9604644775390625e-08 ;  /* 0x00000001ff007431 */ /* 0x000fe200000001ff */
[----:B------:R4:W-:Y:S06]  /*1a00*/  MEMBAR.ALL.CTA ;  /* 0x0000000000007992 */ /* 0x0009ec0000008000 */
[----:B----4-:R-:W4:Y:S01]  /*1a10*/  FENCE.VIEW.ASYNC.S ;  /* 0x00000000000073c6 */ /* 0x010f220000000000 */
[----:B------:R-:W-:Y:S01]  /*1a20*/  IMAD.MOV.U32 R6, RZ, RZ, 0x1 ;  /* 0x00000001ff067424 */ /* 0x000fe200078e00ff */
[----:B----4-:R4:W-:Y:S01]  /*1a30*/  SYNCS.ARRIVE.TRANS64.ART0 RZ, [UR12+0x90], R2 ;  /* 0x00009002ffff79a7 */ /* 0x0109e2000850000c */
[----:B-----5:R-:W-:-:S13]  /*1a40*/  ISETP.NE.AND P0, PT, R3, 0x1, PT ;  /* 0x000000010300780c */ /* 0x020fda0003f05270 */
[----:B----4-:R-:W-:Y:S05]  /*1a50*/  @P0 BRA `(.L_x_24) ;  /* 0x0000000800700947 */ /* 0x010fea0003800000 */
[----:B------:R-:W-:Y:S01]  /*1a60*/  UIADD3 UR10, UPT, UPT, UR32, 0x100, URZ ;  /* 0x00000100200a7890 */ /* 0x000fe2000fffe0ff */
[----:B------:R-:W-:Y:S01]  /*1a70*/  MOV R5, 0x1 ;  /* 0x0000000100057802 */ /* 0x000fe20000000f00 */
[----:B------:R-:W-:Y:S01]  /*1a80*/  UIADD3 UR8, UPT, UPT, UR32, 0x40000100, URZ ;  /* 0x4000010020087890 */ /* 0x000fe2000fffe0ff */
[----:B------:R-:W-:Y:S01]  /*1a90*/  MOV R4, RZ ;  /* 0x000000ff00047202 */ /* 0x000fe20000000f00 */
[----:B------:R-:W-:Y:S01]  /*1aa0*/  UIADD3 UR6, UPT, UPT, UR32, -0x7fffff00, URZ ;  /* 0x8000010020067890 */ /* 0x000fe2000fffe0ff */
[----:B------:R-:W-:Y:S01]  /*1ab0*/  MOV R6, 0x1 ;  /* 0x0000000100067802 */ /* 0x000fe20000000f00 */
[----:B------:R-:W-:Y:S02]  /*1ac0*/  UIADD3 UR4, UPT, UPT, UR32, -0x3fffff00, URZ ;  /* 0xc000010020047890 */ /* 0x000fe4000fffe0ff */
[----:B------:R-:W-:Y:S02]  /*1ad0*/  UIADD3 UR11, UPT, UPT, UR32, 0x110, URZ ;  /* 0x00000110200b7890 */ /* 0x000fe4000fffe0ff */
[----:B------:R-:W-:-:S02]  /*1ae0*/  UIADD3 UR9, UPT, UPT, UR32, 0x40000110, URZ ;  /* 0x4000011020097890 */ /* 0x000fc4000fffe0ff */
[----:B------:R-:W-:Y:S02]  /*1af0*/  UIADD3 UR7, UPT, UPT, UR32, -0x7ffffef0, URZ ;  /* 0x8000011020077890 */ /* 0x000fe4000fffe0ff */
[----:B------:R-:W-:Y:S02]  /*1b00*/  USHF.R.U32.HI UR18, URZ, 0x1, UR10 ;  /* 0x00000001ff127899 */ /* 0x000fe4000801160a */
[----:B------:R-:W-:Y:S02]  /*1b10*/  USHF.R.U32.HI UR17, URZ, 0x1, UR8 ;  /* 0x00000001ff117899 */ /* 0x000fe40008011608 */
[----:B------:R-:W-:Y:S01]  /*1b20*/  USHF.R.U32.HI UR16, URZ, 0x1, UR6 ;  /* 0x00000001ff107899 */ /* 0x000fe20008011606 */
[----:B------:R-:W-:Y:S01]  /*1b30*/  UMOV UR34, 0x8a02000 ;  /* 0x08a0200000227882 */ /* 0x000fe20000000000 */
[----:B------:R-:W-:Y:S02]  /*1b40*/  UIADD3 UR5, UPT, UPT, UR32, -0x3ffffef0, URZ ;  /* 0xc000011020057890 */ /* 0x000fe4000fffe0ff */
[----:B------:R-:W-:-:S02]  /*1b50*/  USHF.R.U32.HI UR13, URZ, 0x1, UR4 ;  /* 0x00000001ff0d7899 */ /* 0x000fc40008011604 */
[----:B------:R-:W-:Y:S02]  /*1b60*/  UIADD3 UR19, UPT, UPT, UR12, 0x35800, URZ ;  /* 0x000358000c137890 */ /* 0x000fe4000fffe0ff */
[----:B------:R-:W-:Y:S02]  /*1b70*/  UIADD3 UR20, UPT, UPT, UR12, 0x34c00, URZ ;  /* 0x00034c000c147890 */ /* 0x000fe4000fffe0ff */
[----:B------:R-:W-:Y:S02]  /*1b80*/  UIADD3 UR21, UPT, UPT, UR12, 0x4c00, URZ ;  /* 0x00004c000c157890 */ /* 0x000fe4000fffe0ff */
[----:B------:R-:W-:Y:S02]  /*1b90*/  UIADD3 UR22, UPT, UPT, UR12, 0x1cc00, URZ ;  /* 0x0001cc000c167890 */ /* 0x000fe4000fffe0ff */
[----:B------:R-:W-:Y:S02]  /*1ba0*/  USEL UR23, URZ, 0x4000, UP6 ;  /* 0x00004000ff177887 */ /* 0x000fe4000b000000 */
[----:B------:R-:W-:-:S02]  /*1bb0*/  USHF.R.U32.HI UR46, URZ, 0x1a, UR11 ;  /* 0x0000001aff2e7899 */ /* 0x000fc4000801160b */
[----:B------:R-:W-:Y:S02]  /*1bc0*/  USHF.R.U32.HI UR40, URZ, 0x1a, UR9 ;  /* 0x0000001aff287899 */ /* 0x000fe40008011609 */
[----:B------:R-:W-:Y:S02]  /*1bd0*/  USHF.R.U32.HI UR36, URZ, 0x1a, UR7 ;  /* 0x0000001aff247899 */ /* 0x000fe40008011607 */
[----:B------:R-:W-:Y:S02]  /*1be0*/  USEL UR34, UR34, 0x8a00000, !UP5 ;  /* 0x08a0000022227887 */ /* 0x000fe4000e800000 */
[----:B------:R-:W-:Y:S02]  /*1bf0*/  ULOP3.LUT UR18, UR18, 0x60000000, URZ, 0xc0, !UPT ;  /* 0x6000000012127892 */ /* 0x000fe4000f8ec0ff */
[----:B------:R-:W-:Y:S02]  /*1c00*/  ULOP3.LUT UR17, UR17, 0x60000000, URZ, 0xc0, !UPT ;  /* 0x6000000011117892 */ /* 0x000fe4000f8ec0ff */
[----:B------:R-:W-:-:S02]  /*1c10*/  ULOP3.LUT UR16, UR16, 0x60000000, URZ, 0xc0, !UPT ;  /* 0x6000000010107892 */ /* 0x000fc4000f8ec0ff */
[----:B------:R-:W-:Y:S02]  /*1c20*/  USHF.R.U32.HI UR35, URZ, 0x1a, UR5 ;  /* 0x0000001aff237899 */ /* 0x000fe40008011605 */
[----:B------:R-:W-:Y:S02]  /*1c30*/  ULOP3.LUT UR13, UR13, 0x60000000, URZ, 0xc0, !UPT ;  /* 0x600000000d0d7892 */ /* 0x000fe4000f8ec0ff */
[----:B------:R-:W-:Y:S02]  /*1c40*/  USHF.R.U32.HI UR19, URZ, 0x4, UR19 ;  /* 0x00000004ff137899 */ /* 0x000fe40008011613 */
[----:B------:R-:W-:Y:S02]  /*1c50*/  USHF.R.U32.HI UR20, URZ, 0x4, UR20 ;  /* 0x00000004ff147899 */ /* 0x000fe40008011614 */
[----:B------:R-:W-:Y:S02]  /*1c60*/  USHF.R.U32.HI UR21, URZ, 0x4, UR21 ;  /* 0x00000004ff157899 */ /* 0x000fe40008011615 */
[----:B------:R-:W-:-:S02]  /*1c70*/  USHF.R.U32.HI UR22, URZ, 0x4, UR22 ;  /* 0x00000004ff167899 */ /* 0x000fc40008011616 */
[----:B------:R-:W-:Y:S02]  /*1c80*/  UIADD3 UR34, UPT, UPT, UR23, UR34, URZ ;  /* 0x0000002217227290 */ /* 0x000fe4000fffe0ff */
[----:B------:R-:W-:Y:S02]  /*1c90*/  ULOP3.LUT UR46, UR18, 0x30, UR46, 0xf8, !UPT ;  /* 0x00000030122e7892 */ /* 0x000fe4000f8ef82e */
[----:B------:R-:W-:Y:S02]  /*1ca0*/  ULOP3.LUT UR40, UR17, 0x30, UR40, 0xf8, !UPT ;  /* 0x0000003011287892 */ /* 0x000fe4000f8ef828 */
[----:B------:R-:W-:Y:S02]  /*1cb0*/  ULOP3.LUT UR36, UR16, 0x30, UR36, 0xf8, !UPT ;  /* 0x0000003010247892 */ /* 0x000fe4000f8ef824 */
[----:B------:R-:W-:Y:S02]  /*1cc0*/  ULOP3.LUT UR35, UR13, 0x30, UR35, 0xf8, !UPT ;  /* 0x000000300d237892 */ /* 0x000fe4000f8ef823 */
[----:B------:R-:W-:-:S02]  /*1cd0*/  ULOP3.LUT UR19, UR19, 0x3fc0, URZ, 0xc0, !UPT ;  /* 0x00003fc013137892 */ /* 0x000fc4000f8ec0ff */
[----:B------:R-:W-:Y:S02]  /*1ce0*/  ULOP3.LUT UR20, UR20, 0x3fc0, URZ, 0xc0, !UPT ;  /* 0x00003fc014147892 */ /* 0x000fe4000f8ec0ff */
[----:B------:R-:W-:Y:S02]  /*1cf0*/  ULOP3.LUT UR21, UR21, 0x3fc0, URZ, 0xc0, !UPT ;  /* 0x00003fc015157892 */ /* 0x000fe4000f8ec0ff */
[----:B------:R-:W-:Y:S02]  /*1d00*/  ULOP3.LUT UR22, UR22, 0x3fc0, URZ, 0xc0, !UPT ;  /* 0x00003fc016167892 */ /* 0x000fe4000f8ec0ff */
[----:B------:R-:W-:Y:S02]  /*1d10*/  ULOP3.LUT UR47, UR46, UR34, URZ, 0xfc, !UPT ;  /* 0x000000222e2f7292 */ /* 0x000fe4000f8efcff */
[----:B------:R-:W-:Y:S02]  /*1d20*/  ULOP3.LUT UR41, UR40, UR34, URZ, 0xfc, !UPT ;  /* 0x0000002228297292 */ /* 0x000fe4000f8efcff */
[----:B------:R-:W-:-:S02]  /*1d30*/  ULOP3.LUT UR37, UR36, UR34, URZ, 0xfc, !UPT ;  /* 0x0000002224257292 */ /* 0x000fc4000f8efcff */
[----:B------:R-:W-:Y:S02]  /*1d40*/  ULOP3.LUT UR35, UR35, UR34, URZ, 0xfc, !UPT ;  /* 0x0000002223237292 */ /* 0x000fe4000f8efcff */
[----:B------:R-:W-:Y:S02]  /*1d50*/  ULOP3.LUT UR19, UR19, 0x10000, URZ, 0xfc, !UPT ;  /* 0x0001000013137892 */ /* 0x000fe4000f8efcff */
[----:B------:R-:W-:Y:S02]  /*1d60*/  ULOP3.LUT UR20, UR20, 0x10000, URZ, 0xfc, !UPT ;  /* 0x0001000014147892 */ /* 0x000fe4000f8efcff */
[----:B------:R-:W-:Y:S02]  /*1d70*/  ULOP3.LUT UR21, UR21, 0x10000, URZ, 0xfc, !UPT ;  /* 0x0001000015157892 */ /* 0x000fe4000f8efcff */
[----:B------:R-:W-:Y:S01]  /*1d80*/  ULOP3.LUT UR22, UR22, 0x10000, URZ, 0xfc, !UPT ;  /* 0x0001000016167892 */ /* 0x000fe2000f8efcff */
[----:B------:R-:W-:Y:S01]  /*1d90*/  UMOV UR31, URZ ;  /* 0x000000ff001f7c82 */ /* 0x000fe20008000000 */
[----:B------:R-:W-:Y:S01]  /*1da0*/  UMOV UR30, URZ ;  /* 0x000000ff001e7c82 */ /* 0x000fe20008000000 */
[----:B------:R-:W-:Y:S01]  /*1db0*/  UMOV UR29, URZ ;  /* 0x000000ff001d7c82 */ /* 0x000fe20008000000 */
[----:B------:R-:W-:Y:S01]  /*1dc0*/  UMOV UR46, URZ ;  /* 0x000000ff002e7c82 */ /* 0x000fe20008000000 */
[----:B------:R-:W-:Y:S01]  /*1dd0*/  UMOV UR40, URZ ;  /* 0x000000ff00287c82 */ /* 0x000fe20008000000 */
[----:B------:R-:W-:Y:S01]  /*1de0*/  UMOV UR36, URZ ;  /* 0x000000ff00247c82 */ /* 0x000fe20008000000 */
[----:B------:R-:W-:-:S05]  /*1df0*/  UMOV UR34, URZ ;  /* 0x000000ff00227c82 */ /* 0x000fca0008000000 */
.L_x_31:
[----:B------:R-:W-:Y:S01]  /*1e00*/  USHF.L.U32 UR13, UR30, 0x1f, URZ ;  /* 0x0000001f1e0d7899 */ /* 0x000fe200080006ff */
[----:B------:R-:W-:Y:S01]  /*1e10*/  SHF.L.U32 R2, R6, 0x1f, RZ ;  /* 0x0000001f06027819 */ /* 0x000fe200000006ff */
[----:B------:R-:W-:Y:S02]  /*1e20*/  ULEA UR16, UR29, UR12, 0x3 ;  /* 0x0000000c1d107291 */ /* 0x000fe4000f8e18ff */
[----:B------:R-:W-:Y:S02]  /*1e30*/  ULEA UR18, UR31, UR12, 0x3 ;  /* 0x0000000c1f127291 */ /* 0x000fe4000f8e18ff */
[----:B------:R-:W-:Y:S01]  /*1e40*/  MOV R0, UR13 ;  /* 0x0000000d00007c02 */ /* 0x000fe20008000f00 */
[----:B------:R-:W-:Y:S02]  /*1e50*/  ULEA UR17, UR31, UR32, 0x7 ;  /* 0x000000201f117291 */ /* 0x000fe4000f8e38ff */
[----:B------:R-:W-:Y:S02]  /*1e60*/  UPLOP3.LUT UP2, UPT, UPT, UPT, UPT, 0x40, 0x4 ;  /* 0x000000000004789c */ /* 0x000fe40003f4e870 */
[----:B------:R4:W2:Y:S02]  /*1e70*/  SYNCS.PHASECHK.TRANS64.TRYWAIT P1, [UR16], R0 ;  /* 0x00000000ff0075a7 */ /* 0x0008a40008021110 */
[----:B------:R-:W5:Y:S02]  /*1e80*/  SYNCS.PHASECHK.TRANS64.TRYWAIT P0, [UR18+0x70], R2 ;  /* 0x00007002ff0075a7 */ /* 0x000f640008001112 */
[----:B--2-45:R-:W-:Y:S05]  /*1e90*/  @P0 BRA `(.L_x_25) ;  /* 0x0000000000080947 */ /* 0x034fea0003800000 */
[----:B------:R-:W2:Y:S02]  /*1ea0*/  SYNCS.PHASECHK.TRANS64.TRYWAIT P0, [UR18+0x70], R2 ;  /* 0x00007002ff0075a7 */ /* 0x000ea40008001112 */
[----:B--2---:R-:W-:Y:S05]  /*1eb0*/  @!P0 BRA `(.L_x_26) ;  /* 0x0000003000c08947 */ /* 0x004fea0003800000 */
.L_x_25:
[----:B------:R-:W-:-:S05]  /*1ec0*/  UMOV UR27, URZ ;  /* 0x000000ff001b7c82 */ /* 0x000fca0008000000 */
.L_x_29:
[----:B------:R-:W-:Y:S02]  /*1ed0*/  USHF.L.U32 UR28, UR29, 0xa, URZ ;  /* 0x0000000a1d1c7899 */ /* 0x000fe400080006ff */
[----:B------:R-:W-:Y:S02]  /*1ee0*/  UIADD3 UR23, UPT, UPT, UR29, 0x1, URZ ;  /* 0x000000011d177890 */ /* 0x000fe4000fffe0ff */
[----:B------:R-:W-:Y:S02]  /*1ef0*/  UISETP.GT.U32.AND UP0, UPT, UR27, 0x1e, UPT ;  /* 0x0000001e1b00788c */ /* 0x000fe4000bf04070 */
[----:B----4-:R-:W-:Y:S02]  /*1f00*/  USHF.L.U32 UR52, UR29, 0x5, URZ ;  /* 0x000000051d347899 */ /* 0x010fe400080006ff */
[----:B------:R-:W-:Y:S02]  /*1f10*/  UIADD3 UR16, UPT, UPT, UR28, 0x6, URZ ;  /* 0x000000061c107890 */ /* 0x000fe4000fffe0ff */
[----:B------:R-:W-:Y:S01]  /*1f20*/  ULEA UR13, UR29, UR12, 0x3 ;  /* 0x0000000c1d0d7291 */ /* 0x000fe2000f8e18ff */
[----:B------:R-:W-:Y:S01]  /*1f30*/  PLOP3.LUT P0, PT, PT, PT, UP0, 0x80, 0x8 ;  /* 0x000000000008781c */ /* 0x000fe20003f0f008 */
[----:B------:R-:W-:Y:S02]  /*1f40*/  UISETP.NE.AND UP1, UPT, UR23, 0x6, UPT ;  /* 0x000000061700788c */ /* 0x000fe4000bf25270 */
[----:B------:R-:W-:Y:S02]  /*1f50*/  UIADD3 UR54, UPT, UPT, UR52, UR20, URZ ;  /* 0x0000001434367290 */ /* 0x000fe4000fffe0ff */
[----:B------:R-:W-:Y:S02]  /*1f60*/  UIADD3 UR50, UPT, UPT, UR28, UR22, URZ ;  /* 0x000000161c327290 */ /* 0x000fe4000fffe0ff */
[----:B------:R-:W-:Y:S02]  /*1f70*/  UIADD3 UR48, UPT, UPT, UR28, UR21, URZ ;  /* 0x000000151c307290 */ /* 0x000fe4000fffe0ff */
[----:B------:R-:W-:Y:S02]  /*1f80*/  UIADD3 UR44, UPT, UPT, UR22, 0x2, UR28 ;  /* 0x00000002162c7890 */ /* 0x000fe4000fffe01c */
[----:B------:R-:W-:Y:S02]  /*1f90*/  UIADD3 UR42, UPT, UPT, UR21, 0x2, UR28 ;  /* 0x00000002152a7890 */ /* 0x000fe4000fffe01c */
[----:B------:R-:W-:Y:S02]  /*1fa0*/  UIADD3 UR38, UPT, UPT, UR22, 0x4, UR28 ;  /* 0x0000000416267890 */ /* 0x000fe4000fffe01c */
[----:B------:R-:W-:Y:S02]  /*1fb0*/  UIADD3 UR26, UPT, UPT, UR16, UR22, URZ ;  /* 0x00000016101a7290 */ /* 0x000fe4000fffe0ff */
[----:B------:R-:W-:Y:S02]  /*1fc0*/  UIADD3 UR52, UPT, UPT, UR52, UR19, URZ ;  /* 0x0000001334347290 */ /* 0x000fe4000fffe0ff */
[----:B------:R-:W-:Y:S02]  /*1fd0*/  UIADD3 UR28, UPT, UPT, UR21, 0x4, UR28 ;  /* 0x00000004151c7890 */ /* 0x000fe4000fffe01c */
[----:B------:R-:W-:Y:S02]  /*1fe0*/  UIADD3 UR25, UPT, UPT, UR13, 0x30, URZ ;  /* 0x000000300d197890 */ /* 0x000fe4000fffe0ff */
[----:B------:R-:W-:Y:S02]  /*1ff0*/  USEL UR24, URZ, 0x1, UP1 ;  /* 0x00000001ff187887 */ /* 0x000fe40008800000 */
[----:B------:R-:W-:Y:S02]  /*2000*/  UIADD3 UR16, UPT, UPT, UR16, UR21, URZ ;  /* 0x0000001510107290 */ /* 0x000fe4000fffe0ff */
[----:B------:R-:W-:Y:S01]  /*2010*/  USEL UR29, UR23, URZ, UP1 ;  /* 0x000000ff171d7287 */ /* 0x000fe20008800000 */
[----:B------:R-:W-:Y:S01]  /*2020*/  UMOV UR55, 0x4008 ;  /* 0x0000400800377882 */ /* 0x000fe20000000000 */
[----:B------:R-:W-:Y:S01]  /*2030*/  UMOV UR53, 0x4008 ;  /* 0x0000400800357882 */ /* 0x000fe20000000000 */
[----:B------:R-:W-:Y:S01]  /*2040*/  UMOV UR51, 0x40004040 ;  /* 0x4000404000337882 */ /* 0x000fe20000000000 */
[----:B------:R-:W-:Y:S01]  /*2050*/  UMOV UR49, 0x40004040 ;  /* 0x4000404000317882 */ /* 0x000fe20000000000 */
[----:B------:R-:W-:Y:S01]  /*2060*/  UMOV UR45, 0x40004040 ;  /* 0x40004040002d7882 */ /* 0x000fe20000000000 */
[----:B------:R-:W-:Y:S01]  /*2070*/  UMOV UR43, 0x40004040 ;  /* 0x40004040002b7882 */ /* 0x000fe20000000000 */
[----:B------:R-:W-:Y:S01]  /*2080*/  UMOV UR39, 0x40004040 ;  /* 0x4000404000277882 */ /* 0x000fe20000000000 */
[----:B--2---:R-:W-:Y:S05]  /*2090*/  @P1 BRA `(.L_x_27) ;  /* 0x0000000000101947 */ /* 0x004fea0003800000 */
[----:B------:R-:W-:Y:S06]  /*20a0*/  USHF.L.U32 UR23, UR30, 0x1f, URZ ;  /* 0x0000001f1e177899 */ /* 0x000fec00080006ff */
[----:B--2---:R-:W-:Y:S04]  /*20b0*/  MOV R0, UR23 ;  /* 0x0000001700007c02 */ /* 0x004fe80008000f00 */
[----:B------:R-:W2:Y:S02]  /*20c0*/  SYNCS.PHASECHK.TRANS64.TRYWAIT P1, [UR13], R0 ;  /* 0x00000000ff0075a7 */ /* 0x000ea4000802110d */
[----:B--2---:R-:W-:Y:S05]  /*20d0*/  @!P1 BRA `(.L_x_28) ;  /* 0x0000003000549947 */ /* 0x004fea0003800000 */
.L_x_27:
[----:B------:R-:W-:Y:S01]  /*20e0*/  ULOP3.LUT UR30, UR30, UR24, URZ, 0x3c, !UPT ;  /* 0x000000181e1e7292 */ /* 0x000fe2000f8e3cff */
[----:B------:R-:W-:Y:S01]  /*20f0*/  PLOP3.LUT P1, PT, PT, PT, PT, 0x80, 0x8 ;  /* 0x000000000008781c */ /* 0x000fe20003f2f070 */
[----:B------:R-:W-:Y:S01]  /*2100*/  UIADD3 UR27, UPT, UPT, UR27, 0x1, URZ ;  /* 0x000000011b1b7890 */ /* 0x000fe2000fffe0ff */
[----:B------:R4:W-:Y:S01]  /*2110*/  UTCCP.T.S.4x32dp128bit tmem[UR32+0x100], gdesc[UR54] ;  /* 0x00010036200079e7 */ /* 0x0009e20009100000 */
[----:B------:R-:W-:Y:S01]  /*2120*/  UMOV UR60, UR16 ;  /* 0x00000010003c7c82 */ /* 0x000fe20008000000 */
[----:B------:R-:W-:Y:S01]  /*2130*/  @!UP0 USHF.L.U32 UR13, UR30, 0x1f, URZ ;  /* 0x0000001f1e0d8899 */ /* 0x000fe200080006ff */
[----:B------:R4:W-:Y:S01]  /*2140*/  UTCCP.T.S.4x32dp128bit tmem[UR32+0x110], gdesc[UR52] ;  /* 0x00011034200079e7 */ /* 0x0009e20009100000 */
[----:B------:R-:W-:Y:S01]  /*2150*/  @!UP0 ULEA UR16, UR29, UR12, 0x3 ;  /* 0x0000000c1d108291 */ /* 0x000fe2000f8e18ff */
[----:B------:R4:W-:Y:S01]  /*2160*/  UTCQMMA gdesc[UR48], gdesc[UR50], tmem[UR17], tmem[UR46], idesc[UR47], tmem[UR10], UP2 ;  /* 0x000a2e3230007dea */ /* 0x0009e20009000311 */
[----:B------:R-:W-:Y:S01]  /*2170*/  UMOV UR56, UR28 ;  /* 0x0000001c00387c82 */ /* 0x000fe20008000000 */
[----:B------:R-:W-:Y:S01]  /*2180*/  UMOV UR57, 0x40004040 ;  /* 0x4000404000397882 */ /* 0x000fe20000000000 */
[----:B--2---:R-:W-:Y:S01]  /*2190*/  MOV R0, UR13 ;  /* 0x0000000d00007c02 */ /* 0x004fe20008000f00 */
[----:B------:R4:W-:Y:S01]  /*21a0*/  UTCQMMA gdesc[UR42], gdesc[UR44], tmem[UR17], tmem[UR40], idesc[UR41], tmem[UR8], UPT ;  /* 0x0008282c2a007dea */ /* 0x0009e2000b800311 */
[----:B------:R-:W-:Y:S01]  /*21b0*/  UMOV UR58, UR26 ;  /* 0x0000001a003a7c82 */ /* 0x000fe20008000000 */
[----:B------:R-:W-:Y:S01]  /*21c0*/  UMOV UR59, 0x40004040 ;  /* 0x40004040003b7882 */ /* 0x000fe20000000000 */
[----:B------:R-:W-:Y:S01]  /*21d0*/  UMOV UR61, 0x40004040 ;  /* 0x40004040003d7882 */ /* 0x000fe20000000000 */
[----:B------:R4:W-:Y:S01]  /*21e0*/  UTCQMMA gdesc[UR56], gdesc[UR38], tmem[UR17], tmem[UR36], idesc[UR37], tmem[UR6], UPT ;  /* 0x0006242638007dea */ /* 0x0009e2000b800311 */
[----:B------:R4:W-:Y:S01]  /*21f0*/  UTCQMMA gdesc[UR60], gdesc[UR58], tmem[UR17], tmem[UR34], idesc[UR35], tmem[UR4], UPT ;  /* 0x0004223a3c007dea */ /* 0x0009e2000b800311 */
[----:B------:R4:W-:Y:S01]  /*2200*/  UTCBAR [UR25], URZ ;  /* 0x000000ff190073e9 */ /* 0x0009e200080000ff */
[----:B------:R4:W2:Y:S01]  /*2210*/  @!P0 SYNCS.PHASECHK.TRANS64.TRYWAIT P1, [UR16], R0 ;  /* 0x00000000ff0085a7 */ /* 0x0008a20008021110 */
[----:B------:R-:W-:Y:S02]  /*2220*/  UISETP.NE.AND UP0, UPT, UR27, 0x20, UPT ;  /* 0x000000201b00788c */ /* 0x000fe4000bf05270 */
[----:B------:R-:W-:Y:S07]  /*2230*/  UPLOP3.LUT UP2, UPT, UPT, UPT, UPT, 0x80, 0x8 ;  /* 0x000000000008789c */ /* 0x000fee0003f4f070 */
[----:B------:R-:W-:Y:S05]  /*2240*/  BRA.U UP0, `(.L_x_29) ;  /* 0xfffffffd00207547 */ /* 0x000fea000b83ffff */
[----:B------:R-:W-:Y:S01]  /*2250*/  UIADD3 UR31, UPT, UPT, UR31, 0x1, URZ ;  /* 0x000000011f1f7890 */ /* 0x000fe2000fffe0ff */
[----:B----4-:R-:W-:Y:S01]  /*2260*/  LEA R0, R5, UR12, 0x3 ;  /* 0x0000000c05007c11 */ /* 0x010fe2000f8e18ff */
[----:B------:R-:W-:Y:S01]  /*2270*/  UIADD3 UR18, UPT, UPT, UR18, 0x60, URZ ;  /* 0x0000006012127890 */ /* 0x000fe2000fffe0ff */
[----:B------:R-:W-:Y:S01]  /*2280*/  IMAD.U32 R3, R4, -0x80000000, RZ ;  /* 0x8000000004037824 */ /* 0x000fe200078e00ff */
[----:B------:R-:W-:-:S04]  /*2290*/  UISETP.NE.AND UP0, UPT, UR31, 0x2, UPT ;  /* 0x000000021f00788c */ /* 0x000fc8000bf05270 */
[----:B------:R-:W-:Y:S02]  /*22a0*/  USEL UR13, URZ, 0x1, UP0 ;  /* 0x00000001ff0d7887 */ /* 0x000fe40008000000 */
[----:B------:R-:W-:Y:S01]  /*22b0*/  USEL UR31, UR31, URZ, UP0 ;  /* 0x000000ff1f1f7287 */ /* 0x000fe20008000000 */
[----:B------:R4:W-:Y:S03]  /*22c0*/  UTCBAR [UR18], URZ ;  /* 0x000000ff120073e9 */ /* 0x0009e600080000ff */
[----:B------:R-:W-:Y:S01]  /*22d0*/  ULEA UR16, UR31, UR12, 0x3 ;  /* 0x0000000c1f107291 */ /* 0x000fe2000f8e18ff */
[----:B------:R-:W-:-:S05]  /*22e0*/  LOP3.LUT R6, R6, UR13, RZ, 0x3c, !PT ;  /* 0x0000000d06067c12 */ /* 0x000fca000f8e3cff */
[----:B------:R-:W-:-:S04]  /*22f0*/  IMAD.U32 R2, R6, -0x80000000, RZ ;  /* 0x8000000006027824 */ /* 0x000fc800078e00ff */
[----:B------:R4:W-:Y:S01]  /*2300*/  SYNCS.PHASECHK.TRANS64.TRYWAIT PT, [UR16+0x70], R2 ;  /* 0x00007002ff0075a7 */ /* 0x0009e200080e1110 */
[----:B------:R-:W5:Y:S02]  /*2310*/  SYNCS.PHASECHK.TRANS64.TRYWAIT P0, [R0+URZ+0x80], R3 ;  /* 0x00008003000075a7 */ /* 0x000f6400080011ff */
[----:B----45:R-:W-:Y:S05]  /*2320*/  @!P0 BRA `(.L_x_30) ;  /* 0x0000002c00e08947 */ /* 0x030fea0003800000 */
.L_x_73:
[C---:B------:R-:W-:Y:S01]  /*2330*/  LEA R2, R5.reuse, UR12, 0x4 ;  /* 0x0000000c05027c11 */ /* 0x040fe2000f8e20ff */
[----:B------:R-:W-:Y:S02]  /*2340*/  VIADD R5, R5, 0x1 ;  /* 0x0000000105057836 */ /* 0x000fe40000000000 */
[----:B----4-:R-:W-:-:S03]  /*2350*/  IMAD.MOV.U32 R3, RZ, RZ, 0x1 ;  /* 0x00000001ff037424 */ /* 0x010fc600078e00ff */
[----:B------:R-:W4:Y:S01]  /*2360*/  LDS R2, [R2+0x3641c] ;  /* 0x03641c0002027984 */ /* 0x000f220000000800 */
[C---:B--2---:R-:W-:Y:S01]  /*2370*/  ISETP.NE.AND P1, PT, R5.reuse, 0x2, PT ;  /* 0x000000020500780c */ /* 0x044fe20003f25270 */
[----:B------:R2:W-:Y:S06]  /*2380*/  MEMBAR.ALL.CTA ;  /* 0x0000000000007992 */ /* 0x0005ec0000008000 */
[----:B--2---:R-:W2:Y:S01]  /*2390*/  FENCE.VIEW.ASYNC.S ;  /* 0x00000000000073c6 */ /* 0x004ea20000000000 */
[----:B------:R-:W-:Y:S01]  /*23a0*/  SEL R5, R5, RZ, P1 ;  /* 0x000000ff05057207 */ /* 0x000fe20000800000 */
[----:B--2---:R2:W-:Y:S01]  /*23b0*/  SYNCS.ARRIVE.TRANS64.ART0 RZ, [R0+URZ+0x90], R3 ;  /* 0x0000900300ff79a7 */ /* 0x0045e200085000ff */
[----:B----4-:R-:W-:-:S02]  /*23c0*/  ISETP.NE.AND P0, PT, R2, 0x1, PT ;  /* 0x000000010200780c */ /* 0x010fc40003f05270 */
[----:B--2---:R-:W-:-:S04]  /*23d0*/  SEL R3, RZ, 0x1, P1 ;  /* 0x00000001ff037807 */ /* 0x004fc80000800000 */
[----:B------:R-:W-:-:S07]  /*23e0*/  LOP3.LUT R4, R4, R3, RZ, 0x3c, !PT ;  /* 0x0000000304047212 */ /* 0x000fce00078e3cff */
[----:B------:R-:W-:Y:S05]  /*23f0*/  @!P0 BRA `(.L_x_31) ;  /* 0xfffffff800808947 */ /* 0x000fea000383ffff */
[----:B------:R-:W-:-:S06]  /*2400*/  UIADD3 UR31, UPT, UPT, UR31, 0x1, URZ ;  /* 0x000000011f1f7890 */ /* 0x000fcc000fffe0ff */
[----:B------:R-:W-:Y:S02]  /*2410*/  MOV R0, UR31 ;  /* 0x0000001f00007c02 */ /* 0x000fe40008000f00 */
.L_x_24:
[----:B------:R-:W4:Y:S02]  /*2420*/  S2UR UR4, SR_CgaCtaId ;  /* 0x00000000000479c3 */ /* 0x000f240000008800 */
[----:B----4-:R-:W-:-:S04]  /*2430*/  ULOP3.LUT UR4, UR4, 0x1, URZ, 0xc0, !UPT ;  /* 0x0000000104047892 */ /* 0x010fc8000f8ec0ff */
[----:B------:R-:W-:-:S09]  /*2440*/  UISETP.NE.U32.AND UP0, UPT, UR4, 0x1, UPT ;  /* 0x000000010400788c */ /* 0x000fd2000bf05070 */
[----:B------:R-:W-:Y:S05]  /*2450*/  BRA.U !UP0, `(.L_x_22) ;  /* 0x0000000108207547 */ /* 0x000fea000b800000 */
[----:B------:R-:W-:-:S04]  /*2460*/  ISETP.NE.AND P0, PT, R0, 0x2, PT ;  /* 0x000000020000780c */ /* 0x000fc80003f05270 */
[----:B------:R-:W-:Y:S02]  /*2470*/  SEL R3, RZ, 0x1, P0 ;  /* 0x00000001ff037807 */ /* 0x000fe40000000000 */
[----:B------:R-:W-:Y:S02]  /*2480*/  SEL R0, R0, RZ, P0 ;  /* 0x000000ff00007207 */ /* 0x000fe40000000000 */
[----:B------:R-:W-:Y:S02]  /*2490*/  LOP3.LUT R3, R6, R3, RZ, 0x3c, !PT ;  /* 0x0000000306037212 */ /* 0x000fe400078e3cff */
[----:B------:R-:W-:-:S03]  /*24a0*/  LEA R0, R0, UR12, 0x3 ;  /* 0x0000000c00007c11 */ /* 0x000fc6000f8e18ff */
[----:B------:R-:W-:-:S04]  /*24b0*/  IMAD.U32 R2, R3, -0x80000000, RZ ;  /* 0x8000000003027824 */ /* 0x000fc800078e00ff */
[----:B------:R-:W4:Y:S02]  /*24c0*/  SYNCS.PHASECHK.TRANS64.TRYWAIT P0, [R0+URZ+0x70], R2 ;  /* 0x00007002000075a7 */ /* 0x000f2400080011ff */
[----:B----4-:R-:W-:Y:S05]  /*24d0*/  @!P0 BRA `(.L_x_32) ;  /* 0x0000002c008c8947 */ /* 0x010fea0003800000 */
.L_x_22:
[----:B------:R-:W-:-:S13]  /*24e0*/  ISETP.GT.AND P0, PT, R75, 0x3, PT ;  /* 0x000000034b00780c */ /* 0x000fda0003f04270 */
[----:B-1----:R-:W-:Y:S05]  /*24f0*/  @P0 EXIT ;  /* 0x000000000000094d */ /* 0x002fea0003800000 */
[----:B------:R-:W-:Y:S05]  /*2500*/  BRA.U !UP4, `(.L_x_33) ;  /* 0x000000010cb87547 */ /* 0x000fea000b800000 */
[----:B------:R-:W1:Y:S01]  /*2510*/  S2UR UR6, SR_CgaCtaId ;  /* 0x00000000000679c3 */ /* 0x000e620000008800 */
[----:B------:R-:W-:Y:S01]  /*2520*/  NOP ;  /* 0x0000000000007918 */ /* 0x000fe20000000000 */
[----:B------:R-:W-:Y:S01]  /*2530*/  UMOV UR4, 0x40 ;  /* 0x0000004000047882 */ /* 0x000fe20000000000 */
[----:B------:R-:W-:Y:S01]  /*2540*/  UMOV UR5, 0x400 ;  /* 0x0000040000057882 */ /* 0x000fe20000000000 */
[----:B-1----:R-:W-:Y:S02]  /*2550*/  ULEA UR4, UR6, UR4, 0x18 ;  /* 0x0000000406047291 */ /* 0x002fe4000f8ec0ff */
[----:B------:R-:W-:-:S07]  /*2560*/  ULEA UR5, UR6, UR5, 0x18 ;  /* 0x0000000506057291 */ /* 0x000fce000f8ec0ff */
[----:B----4-:R-:W1:Y:S02]  /*2570*/  LDS.U8 R0, [UR4] ;  /* 0x00000004ff007984 */ /* 0x010e640008000000 */
[----:B-1----:R-:W-:-:S13]  /*2580*/  ISETP.NE.AND P0, PT, R0, RZ, PT ;  /* 0x000000ff0000720c */ /* 0x002fda0003f05270 */
[----:B------:R-:W-:Y:S05]  /*2590*/  @P0 BRA `(.L_x_34) ;  /* 0x00000000007c0947 */ /* 0x000fea0003800000 */
[----:B------:R-:W-:-:S13]  /*25a0*/  ELECT P0, URZ, PT ;  /* 0x0000000000ff782f */ /* 0x000fda0003800000 */
[----:B------:R-:W-:Y:S05]  /*25b0*/  @!P0 BRA `(.L_x_35) ;  /* 0x0000000000848947 */ /* 0x000fea0003800000 */
[----:B------:R-:W-:Y:S01]  /*25c0*/  UMOV UR4, 0x10 ;  /* 0x0000001000047882 */ /* 0x000fe20000000000 */
[----:B------:R-:W-:-:S04]  /*25d0*/  IMAD.MOV.U32 R2, RZ, RZ, 0xffff ;  /* 0x0000ffffff027424 */ /* 0x000fc800078e00ff */
[----:B------:R-:W-:Y:S04]  /*25e0*/  DEPBAR.LE SB1, 0x36 ;  /* 0x00009d800000791a */ /* 0x000fe80000000000 */
[----:B------:R-:W1:Y:S02]  /*25f0*/  UTCATOMSWS.FIND_AND_SET.ALIGN UP0, UR4, UR4 ;  /* 0x00000004000475e3 */ /* 0x000e640008000800 */
[----:B-1----:R-:W-:Y:S01]  /*2600*/  PLOP3.LUT P0, PT, PT, PT, UP0, 0x80, 0x8 ;  /* 0x000000000008781c */ /* 0x002fe20003f0f008 */
[----:B------:R-:W-:-:S03]  /*2610*/  IMAD.U32 R5, RZ, RZ, UR4 ;  /* 0x00000004ff057e24 */ /* 0x000fc6000f8e00ff */
[----:B------:R-:W-:-:S04]  /*2620*/  SEL R0, RZ, 0xffffffff, !P0 ;  /* 0xffffffffff007807 */ /* 0x000fc80004000000 */
[----:B------:R-:W-:Y:S01]  /*2630*/  ISETP.NE.AND P0, PT, R0, RZ, PT ;  /* 0x000000ff0000720c */ /* 0x000fe20003f05270 */
[----:B------:R-:W-:-:S12]  /*2640*/  IMAD.MOV.U32 R0, RZ, RZ, 0x1 ;  /* 0x00000001ff007424 */ /* 0x000fd800078e00ff */
[----:B------:R-:W-:Y:S05]  /*2650*/  @P0 BRA `(.L_x_36) ;  /* 0x0000000000240947 */ /* 0x000fea0003800000 */
.L_x_37:
[----:B------:R-:W-:Y:S05]  /*2660*/  NANOSLEEP 0x64 ;  /* 0x000000640000795d */ /* 0x000fea0003800000 */
[----:B------:R-:W-:-:S05]  /*2670*/  UMOV UR4, 0x10 ;  /* 0x0000001000047882 */ /* 0x000fca0000000000 */
[----:B------:R-:W-:Y:S04]  /*2680*/  DEPBAR.LE SB1, 0x36 ;  /* 0x00009d800000791a */ /* 0x000fe80000000000 */
[----:B------:R-:W1:Y:S02]  /*2690*/  UTCATOMSWS.FIND_AND_SET.ALIGN UP0, UR4, UR4 ;  /* 0x00000004000475e3 */ /* 0x000e640008000800 */
[----:B-1----:R-:W-:Y:S01]  /*26a0*/  PLOP3.LUT P0, PT, PT, PT, UP0, 0x80, 0x8 ;  /* 0x000000000008781c */ /* 0x002fe20003f0f008 */
[----:B------:R-:W-:-:S03]  /*26b0*/  IMAD.U32 R5, RZ, RZ, UR4 ;  /* 0x00000004ff057e24 */ /* 0x000fc6000f8e00ff */
[----:B------:R-:W-:-:S04]  /*26c0*/  SEL R3, RZ, 0xffffffff, !P0 ;  /* 0xffffffffff037807 */ /* 0x000fc80004000000 */
[----:B------:R-:W-:-:S13]  /*26d0*/  ISETP.NE.AND P0, PT, R3, RZ, PT ;  /* 0x000000ff0300720c */ /* 0x000fda0003f05270 */
[----:B------:R-:W-:Y:S05]  /*26e0*/  @!P0 BRA `(.L_x_37) ;  /* 0xfffffffc00dc8947 */ /* 0x000fea000383ffff */
.L_x_36:
[C---:B------:R-:W-:Y:S01]  /*26f0*/  VIADD R3, R5.reuse, 0x10 ;  /* 0x0000001005037836 */ /* 0x040fe20000000000 */
[----:B------:R-:W-:Y:S01]  /*2700*/  UMOV UR4, 0x50 ;  /* 0x0000005000047882 */ /* 0x000fe20000000000 */
[----:B------:R-:W-:Y:S01]  /*2710*/  SHF.L.U32 R2, R2, R5, RZ ;  /* 0x0000000502027219 */ /* 0x000fe200000006ff */
[----:B------:R-:W-:Y:S01]  /*2720*/  ULEA UR4, UR6, UR4, 0x18 ;  /* 0x0000000406047291 */ /* 0x000fe2000f8ec0ff */
[----:B------:R-:W-:Y:S01]  /*2730*/  IMAD.SHL.U32 R5, R5, 0x20, RZ ;  /* 0x0000002005057824 */ /* 0x000fe200078e00ff */
[----:B------:R-:W-:-:S04]  /*2740*/  SHF.L.U32 R3, R0, R3, RZ ;  /* 0x0000000300037219 */ /* 0x000fc800000006ff */
[----:B------:R-:W-:-:S05]  /*2750*/  LOP3.LUT R2, R3, R2, RZ, 0xfc, !PT ;  /* 0x0000000203027212 */ /* 0x000fca00078efcff */
[----:B------:R1:W-:Y:S04]  /*2760*/  ATOMS.OR RZ, [UR4], R2 ;  /* 0x00000002ffff798c */ /* 0x0003e8000b000004 */
[----:B------:R1:W-:Y:S01]  /*2770*/  STS [UR5+0xa8], R5 ;  /* 0x0000a805ff007988 */ /* 0x0003e20008000805 */
[----:B------:R-:W-:Y:S05]  /*2780*/  BRA `(.L_x_35) ;  /* 0x0000000000107947 */ /* 0x000fea0003800000 */
.L_x_34:
[----:B------:R-:W-:Y:S02]  /*2790*/  MOV R0, 0xffffffff ;  /* 0xffffffff00007802 */ /* 0x000fe40000000f00 */
[----:B------:R-:W-:-:S03]  /*27a0*/  MOV R2, 0x27d0 ;  /* 0x000027d000027802 */ /* 0x000fc60000000f00 */
[----:B------:R1:W-:Y:S04]  /*27b0*/  STS [UR5+0xa8], R0 ;  /* 0x0000a800ff007988 */ /* 0x0003e80008000805 */
[----:B-123--:R-:W-:Y:S05]  /*27c0*/  CALL.REL.NOINC `($__internal_1_$__cuda_sm10x_tcgen05_guardrail_trap_phase_invalid_during_alloc) ;  /* 0x0000002c003c7944 */ /* 0x00efea0003c00000 */
.L_x_35:
[----:B------:R-:W-:Y:S05]  /*27d0*/  WARPSYNC.ALL ;  /* 0x0000000000007948 */ /* 0x000fea0003800000 */
[----:B------:R-:W-:Y:S01]  /*27e0*/  NOP ;  /* 0x0000000000007918 */ /* 0x000fe20000000000 */
.L_x_33:
[----:B------:R-:W5:Y:S08]  /*27f0*/  S2UR UR4, SR_CgaCtaId ;  /* 0x00000000000479c3 */ /* 0x000f700000008800 */
[----:B------:R-:W-:Y:S06]  /*2800*/  BAR.SYNC.DEFER_BLOCKING 0x3, 0xa0 ;  /* 0x00c2800000007b1d */ /* 0x000fec0000010000 */
[----:B------:R-:W-:-:S02]  /*2810*/  UMOV UR5, 0x400 ;  /* 0x0000040000057882 */ /* 0x000fc40000000000 */
[----:B-----5:R-:W-:-:S06]  /*2820*/  ULEA UR4, UR4, UR5, 0x18 ;  /* 0x0000000504047291 */ /* 0x020fcc000f8ec0ff */
[----:B----4-:R-:W-:-:S05]  /*2830*/  MOV R3, UR4 ;  /* 0x0000000400037c02 */ /* 0x010fca0008000f00 */
[----:B------:R4:W1:Y:S01]  /*2840*/  LDS R74, [R3+0xa8] ;  /* 0x0000a800034a7984 */ /* 0x0008620000000800 */
[----:B------:R-:W5:Y:S02]  /*2850*/  SYNCS.PHASECHK.TRANS64.TRYWAIT P0, [R3+URZ+0x80], RZ ;  /* 0x000080ff030075a7 */ /* 0x000f6400080011ff */
[----:B-1--45:R-:W-:Y:S05]  /*2860*/  @!P0 BRA `(.L_x_38) ;  /* 0x0000002800c08947 */ /* 0x032fea0003800000 */
.L_x_75:
[----:B------:R-:W4:Y:S01]  /*2870*/  LDS.128 R52, [R3+0x36410] ;  /* 0x0364100003347984 */ /* 0x000f220000000c00 */
[----:B------:R-:W-:Y:S01]  /*2880*/  HFMA2 R0, -RZ, RZ, 0, 5.9604644775390625e-08 ;  /* 0x00000001ff007431 */ /* 0x000fe200000001ff */
[----:B------:R5:W-:Y:S06]  /*2890*/  MEMBAR.ALL.CTA ;  /* 0x0000000000007992 */ /* 0x000bec0000008000 */
[----:B-----5:R-:W5:Y:S02]  /*28a0*/  FENCE.VIEW.ASYNC.S ;  /* 0x00000000000073c6 */ /* 0x020f640000000000 */
[----:B-----5:R1:W-:Y:S01]  /*28b0*/  SYNCS.ARRIVE.TRANS64.ART0 RZ, [R3+URZ+0x90], R0 ;  /* 0x0000900003ff79a7 */ /* 0x0203e200085000ff */
[----:B----4-:R-:W-:-:S13]  /*28c0*/  ISETP.NE.AND P0, PT, R55, 0x1, PT ;  /* 0x000000013700780c */ /* 0x010fda0003f05270 */
[----:B-1----:R-:W-:Y:S05]  /*28d0*/  @P0 BRA `(.L_x_39) ;  /* 0x0000002000980947 */ /* 0x002fea0003800000 */
[----:B------:R-:W-:Y:S01]  /*28e0*/  IMAD.SHL.U32 R4, R58, 0x80, RZ ;  /* 0x000000803a047824 */ /* 0x000fe200078e00ff */
[----:B------:R-:W-:Y:S01]  /*28f0*/  SHF.R.U32.HI R63, RZ, 0x5, R58 ;  /* 0x00000005ff3f7819 */ /* 0x000fe2000001163a */
[----:B------:R-:W1:Y:S01]  /*2900*/  S2UR UR8, SR_CgaCtaId ;  /* 0x00000000000879c3 */ /* 0x000e620000008800 */
[----:B------:R-:W4:Y:S01]  /*2910*/  S2R R56, SR_LANEID ;  /* 0x0000000000387919 */ /* 0x000f220000000000 */
[----:B------:R-:W-:Y:S01]  /*2920*/  IMAD R73, R75, 0x4, R3 ;  /* 0x000000044b497824 */ /* 0x000fe200078e0203 */
[----:B------:R-:W-:Y:S01]  /*2930*/  LOP3.LUT R4, R4, 0xf80, RZ, 0xc0, !PT ;  /* 0x00000f8004047812 */ /* 0x000fe200078ec0ff */
[----:B------:R-:W-:Y:S01]  /*2940*/  IMAD.MOV.U32 R62, RZ, RZ, 0x1 ;  /* 0x00000001ff3e7424 */ /* 0x000fe200078e00ff */
[----:B------:R-:W-:Y:S01]  /*2950*/  CS2R R60, SRZ ;  /* 0x00000000003c7805 */ /* 0x000fe2000001ff00 */
[----:B------:R-:W-:Y:S01]  /*2960*/  IMAD.MOV.U32 R59, RZ, RZ, RZ ;  /* 0x000000ffff3b7224 */ /* 0x000fe200078e00ff */
[----:B------:R-:W-:Y:S01]  /*2970*/  UMOV UR9, 0x400 ;  /* 0x0000040000097882 */ /* 0x000fe20000000000 */
[----:B------:R-:W-:Y:S01]  /*2980*/  IMAD R4, R63, 0x1000, R4 ;  /* 0x000010003f047824 */ /* 0x000fe200078e0204 */
[----:B------:R-:W2:Y:S03]  /*2990*/  LDCU.64 UR10, c[0x0][0x348] ;  /* 0x00006900ff0a77ac */ /* 0x000ea60008000a00 */
[----:B------:R-:W-:-:S04]  /*29a0*/  IMAD.IADD R4, R3, 0x1, R4 ;  /* 0x0000000103047824 */ /* 0x000fc800078e0204 */
[C---:B------:R-:W-:Y:S02]  /*29b0*/  VIADD R2, R4.reuse, 0x400 ;  /* 0x0000040004027836 */ /* 0x040fe40000000000 */
[C---:B------:R-:W-:Y:S02]  /*29c0*/  VIADD R5, R4.reuse, 0x430 ;  /* 0x0000043004057836 */ /* 0x040fe40000000000 */
[C---:B------:R-:W-:Y:S01]  /*29d0*/  VIADD R6, R4.reuse, 0x420 ;  /* 0x0000042004067836 */ /* 0x040fe20000000000 */
[----:B------:R-:W-:Y:S01]  /*29e0*/  SHF.R.U32.HI R69, RZ, 0x3, R2 ;  /* 0x00000003ff457819 */ /* 0x000fe20000011602 */
[----:B------:R-:W-:Y:S01]  /*29f0*/  VIADD R7, R4, 0x410 ;  /* 0x0000041004077836 */ /* 0x000fe20000000000 */
[----:B------:R-:W-:Y:S01]  /*2a00*/  SHF.R.U32.HI R72, RZ, 0x3, R5 ;  /* 0x00000003ff487819 */ /* 0x000fe20000011605 */
[----:B-1----:R-:W-:Y:S01]  /*2a10*/  ULEA UR7, UR8, UR9, 0x18 ;  /* 0x0000000908077291 */ /* 0x002fe2000f8ec0ff */
[----:B------:R-:W-:Y:S02]  /*2a20*/  LOP3.LUT R69, R2, 0x70, R69, 0x78, !PT ;  /* 0x0000007002457812 */ /* 0x000fe400078e7845 */
[----:B------:R-:W-:-:S02]  /*2a30*/  LOP3.LUT R2, R58, 0x1f, RZ, 0xc0, !PT ;  /* 0x0000001f3a027812 */ /* 0x000fc400078ec0ff */
[----:B------:R-:W-:Y:S01]  /*2a40*/  LOP3.LUT R72, R5, 0x70, R72, 0x78, !PT ;  /* 0x0000007005487812 */ /* 0x000fe200078e7848 */
[----:B------:R-:W-:Y:S01]  /*2a50*/  VIADD R5, R4, 0x470 ;  /* 0x0000047004057836 */ /* 0x000fe20000000000 */
[----:B------:R-:W-:Y:S01]  /*2a60*/  SHF.R.U32.HI R71, RZ, 0x3, R6 ;  /* 0x00000003ff477819 */ /* 0x000fe20000011606 */
[C---:B------:R-:W-:Y:S01]  /*2a70*/  IMAD R2, R63.reuse, 0x20, R2 ;  /* 0x000000203f027824 */ /* 0x040fe200078e0202 */
[----:B------:R-:W-:Y:S01]  /*2a80*/  SHF.R.U32.HI R70, RZ, 0x3, R7 ;  /* 0x00000003ff467819 */ /* 0x000fe20000011607 */
[----:B------:R-:W-:Y:S01]  /*2a90*/  IMAD R63, R63, 0x200000, R74 ;  /* 0x002000003f3f7824 */ /* 0x000fe200078e024a */
[----:B------:R-:W-:Y:S01]  /*2aa0*/  SHF.R.U32.HI R68, RZ, 0x3, R5 ;  /* 0x00000003ff447819 */ /* 0x000fe20000011605 */
[----:B------:R-:W-:Y:S01]  /*2ab0*/  IMAD.SHL.U32 R2, R2, 0x20, RZ ;  /* 0x0000002002027824 */ /* 0x000fe200078e00ff */
[----:B------:R-:W-:Y:S01]  /*2ac0*/  LOP3.LUT R71, R6, 0x70, R71, 0x78, !PT ;  /* 0x0000007006477812 */ /* 0x000fe200078e7847 */
[C---:B------:R-:W-:Y:S01]  /*2ad0*/  VIADD R6, R4.reuse, 0x460 ;  /* 0x0000046004067836 */ /* 0x040fe20000000000 */
[----:B------:R-:W-:Y:S01]  /*2ae0*/  LOP3.LUT R68, R5, 0x70, R68, 0x78, !PT ;  /* 0x0000007005447812 */ /* 0x000fe200078e7844 */
[----:B------:R-:W-:Y:S01]  /*2af0*/  VIADD R5, R4, 0x450 ;  /* 0x0000045004057836 */ /* 0x000fe20000000000 */
[----:B------:R-:W-:Y:S01]  /*2b00*/  LOP3.LUT R2, R2, 0xffff, RZ, 0xc0, !PT ;  /* 0x0000ffff02027812 */ /* 0x000fe200078ec0ff */
[----:B------:R-:W-:Y:S01]  /*2b10*/  VIADD R4, R4, 0x440 ;  /* 0x0000044004047836 */ /* 0x000fe20000000000 */
[----:B------:R-:W-:-:S02]  /*2b20*/  SHF.R.U32.HI R67, RZ, 0x3, R6 ;  /* 0x00000003ff437819 */ /* 0x000fc40000011606 */
[----:B------:R-:W-:Y:S02]  /*2b30*/  SHF.R.U32.HI R64, RZ, 0x1, R2 ;  /* 0x00000001ff407819 */ /* 0x000fe40000011602 */
[----:B------:R-:W-:Y:S02]  /*2b40*/  SHF.R.U32.HI R66, RZ, 0x3, R5 ;  /* 0x00000003ff427819 */ /* 0x000fe40000011605 */
[----:B------:R-:W-:Y:S02]  /*2b50*/  LOP3.LUT R64, R64, 0xffff, RZ, 0xc0, !PT ;  /* 0x0000ffff40407812 */ /* 0x000fe400078ec0ff */
[----:B------:R-:W-:Y:S02]  /*2b60*/  SHF.R.U32.HI R65, RZ, 0x3, R4 ;  /* 0x00000003ff417819 */ /* 0x000fe40000011604 */
[----:B------:R-:W-:Y:S01]  /*2b70*/  LOP3.LUT R70, R7, 0x70, R70, 0x78, !PT ;  /* 0x0000007007467812 */ /* 0x000fe200078e7846 */
[----:B------:R-:W-:Y:S01]  /*2b80*/  IMAD.IADD R64, R3, 0x1, R64 ;  /* 0x0000000103407824 */ /* 0x000fe200078e0240 */
[----:B------:R-:W-:-:S02]  /*2b90*/  LOP3.LUT R67, R6, 0x70, R67, 0x78, !PT ;  /* 0x0000007006437812 */ /* 0x000fc400078e7843 */
[----:B------:R-:W-:Y:S02]  /*2ba0*/  LOP3.LUT R66, R5, 0x70, R66, 0x78, !PT ;  /* 0x0000007005427812 */ /* 0x000fe400078e7842 */
[----:B--2-4-:R-:W-:-:S07]  /*2bb0*/  LOP3.LUT R65, R4, 0x70, R65, 0x78, !PT ;  /* 0x0000007004417812 */ /* 0x014fce00078e7841 */
.L_x_50:
[----:B-1--4-:R-:W1:Y:S01]  /*2bc0*/  LDC.64 R8, c[0x0][0x750] ;  /* 0x0001d400ff087b82 */ /* 0x012e620000000a00 */
[----:B------:R-:W-:-:S04]  /*2bd0*/  SHF.L.U32 R77, R52, 0x7, RZ ;  /* 0x00000007344d7819 */ /* 0x000fc800000006ff */
[----:B------:R-:W-:-:S03]  /*2be0*/  IADD3 R7, PT, PT, R77, R58, RZ ;  /* 0x0000003a4d077210 */ /* 0x000fc60007ffe0ff */
[----:B------:R-:W2:Y:S01]  /*2bf0*/  LDC.64 R4, c[0x0][0x758] ;  /* 0x0001d600ff047b82 */ /* 0x000ea20000000a00 */
[----:B------:R-:W-:Y:S02]  /*2c00*/  IMAD R52, R60, 0x8, R3 ;  /* 0x000000083c347824 */ /* 0x000fe400078e0203 */
[----:B-1----:R-:W-:-:S05]  /*2c10*/  IMAD.WIDE R8, R54, 0x4, R8 ;  /* 0x0000000436087825 */ /* 0x002fca00078e0208 */
[----:B------:R1:W5:Y:S01]  /*2c20*/  LDG.E R76, desc[UR14][R8.64] ;  /* 0x0000000e084c7981 */ /* 0x000362000c1e1900 */
[----:B--2---:R-:W-:Y:S01]  /*2c30*/  IMAD.WIDE R6, R7, 0x4, R4 ;  /* 0x0000000407067825 */ /* 0x004fe200078e0204 */
[----:B------:R-:W-:-:S04]  /*2c40*/  SHF.L.U32 R5, R59, 0x1f, RZ ;  /* 0x0000001f3b057819 */ /* 0x000fc800000006ff */
[----:B------:R1:W5:Y:S01]  /*2c50*/  LDG.E R55, desc[UR14][R6.64] ;  /* 0x0000000e06377981 */ /* 0x000362000c1e1900 */
[----:B------:R-:W2:Y:S01]  /*2c60*/  SYNCS.PHASECHK.TRANS64.TRYWAIT P1, [R52+URZ+0x60], R5 ;  /* 0x00006005340075a7 */ /* 0x000ea200080211ff */
[----:B------:R-:W-:Y:S01]  /*2c70*/  PLOP3.LUT P0, PT, PT, PT, PT, 0x80, 0x8 ;  /* 0x000000000008781c */ /* 0x000fe20003f0f070 */
[----:B------:R-:W-:Y:S01]  /*2c80*/  IMAD.MOV.U32 R57, RZ, RZ, R54 ;  /* 0x000000ffff397224 */ /* 0x000fe200078e0036 */
[----:B-12---:R-:W-:Y:S11]  /*2c90*/  @!P1 BRA `(.L_x_40) ;  /* 0x0000002400c89947 */ /* 0x006ff60003800000 */
.L_x_77:
[----:B------:R-:W-:Y:S01]  /*2ca0*/  HFMA2 R80, -RZ, RZ, 0, 0 ;  /* 0x00000000ff507431 */ /* 0x000fe200000001ff */
[----:B------:R-:W-:Y:S01]  /*2cb0*/  SHF.R.S32.HI R2, RZ, 0x1f, R54 ;  /* 0x0000001fff027819 */ /* 0x000fe20000011436 */
[----:B------:R-:W-:Y:S02]  /*2cc0*/  IMAD R54, R60, 0x80, R63 ;  /* 0x000000803c367824 */ /* 0x000fe400078e023f */
[----:B------:R-:W-:-:S07]  /*2cd0*/  IMAD.MOV.U32 R78, RZ, RZ, RZ ;  /* 0x000000ffff4e7224 */ /* 0x000fce00078e00ff */
.L_x_45:
[----:B------:R-:W-:Y:S01]  /*2ce0*/  SHF.L.U32 R79, R80, 0x5, RZ ;  /* 0x00000005504f7819 */ /* 0x000fe200000006ff */
[----:B------:R-:W-:Y:S05]  /*2cf0*/  WARPSYNC.ALL ;  /* 0x0000000000007948 */ /* 0x000fea0003800000 */
[----:B------:R-:W-:Y:S01]  /*2d00*/  NOP ;  /* 0x0000000000007918 */ /* 0x000fe20000000000 */
[----:B------:R-:W-:Y:S02]  /*2d10*/  IADD3 R4, PT, PT, R54, R79, RZ ;  /* 0x0000004f36047210 */ /* 0x000fe40007ffe0ff */
[----:B---3--:R-:W-:Y:S02]  /*2d20*/  PLOP3.LUT P2, PT, P0, PT, PT, 0x80, 0x8 ;  /* 0x000000000008781c */ /* 0x008fe4000074f070 */
[----:B------:R-:W-:-:S13]  /*2d30*/  R2UR UR4, R4 ;  /* 0x00000000040472ca */ /* 0x000fda00000e0000 */
[----:B------:R-:W2:Y:S01]  /*2d40*/  LDTM.x32 R12, tmem[UR4+0x20] ;  /* 0x00002004000c79ee */ /* 0x000ea200082c0000 */
[----:B------:R-:W-:Y:S01]  /*2d50*/  R2UR UR4, R4 ;  /* 0x00000000040472ca */ /* 0x000fe200000e0000 */
[C---:B--2--5:R-:W-:Y:S01]  /*2d60*/  FMUL R81, R76.reuse, R12 ;  /* 0x0000000c4c517220 */ /* 0x064fe20000400000 */
[C---:B------:R-:W-:Y:S01]  /*2d70*/  FMUL R82, R76.reuse, R13 ;  /* 0x0000000d4c527220 */ /* 0x040fe20000400000 */
        /* <DEDUP_REMOVED lines=23> */
[----:B-1----:R-:W1:Y:S01]  /*2ef0*/  LDTM.x32 R4, tmem[UR4] ;  /* 0x00000004000479ee */ /* 0x002e6200082c0000 */
[C---:B------:R-:W-:Y:S01]  /*2f00*/  FMUL R106, R76.reuse, R37 ;  /* 0x000000254c6a7220 */ /* 0x040fe20000400000 */
[C---:B------:R-:W-:Y:S01]  /*2f10*/  FMUL R107, R76.reuse, R38 ;  /* 0x000000264c6b7220 */ /* 0x040fe20000400000 */
[----:B------:R-:W-:Y:S01]  /*2f20*/  FMUL R108, R76, R39 ;  /* 0x000000274c6c7220 */ /* 0x000fe20000400000 */
[----:B------:R-:W-:Y:S01]  /*2f30*/  F2FP.BF16.F32.PACK_AB R39, R88, R87 ;  /* 0x000000575827723e */ /* 0x000fe200000010ff */
[----:B------:R-:W-:Y:S01]  /*2f40*/  FMUL R40, R76, R40 ;  /* 0x000000284c287220 */ /* 0x000fe20000400000 */
[----:B------:R-:W-:Y:S01]  /*2f50*/  F2FP.BF16.F32.PACK_AB R38, R86, R85 ;  /* 0x000000555626723e */ /* 0x000fe200000010ff */
[----:B------:R-:W-:Y:S01]  /*2f60*/  FMUL R41, R76, R41 ;  /* 0x000000294c297220 */ /* 0x000fe20000400000 */
[----:B------:R-:W-:Y:S01]  /*2f70*/  F2FP.BF16.F32.PACK_AB R37, R84, R83 ;  /* 0x000000535425723e */ /* 0x000fe200000010ff */
[----:B------:R-:W-:Y:S01]  /*2f80*/  FMUL R42, R76, R42 ;  /* 0x0000002a4c2a7220 */ /* 0x000fe20000400000 */
[----:B------:R-:W-:Y:S01]  /*2f90*/  F2FP.BF16.F32.PACK_AB R36, R82, R81 ;  /* 0x000000515224723e */ /* 0x000fe200000010ff */
[----:B------:R-:W-:Y:S01]  /*2fa0*/  FMUL R43, R76, R43 ;  /* 0x0000002b4c2b7220 */ /* 0x000fe20000400000 */
[----:B------:R-:W-:-:S02]  /*2fb0*/  F2FP.BF16.F32.PACK_AB R47, R96, R95 ;  /* 0x0000005f602f723e */ /* 0x000fc400000010ff */
[----:B------:R-:W-:Y:S01]  /*2fc0*/  F2FP.BF16.F32.PACK_AB R46, R94, R93 ;  /* 0x0000005d5e2e723e */ /* 0x000fe200000010ff */
[----:B------:R2:W-:Y:S01]  /*2fd0*/  STS.128 [R65], R36 ;  /* 0x0000002441007388 */ /* 0x0005e20000000c00 */
[----:B------:R-:W-:Y:S02]  /*2fe0*/  F2FP.BF16.F32.PACK_AB R45, R92, R91 ;  /* 0x0000005b5c2d723e */ /* 0x000fe400000010ff */
[----:B------:R-:W-:Y:S02]  /*2ff0*/  F2FP.BF16.F32.PACK_AB R44, R90, R89 ;  /* 0x000000595a2c723e */ /* 0x000fe400000010ff */
[----:B------:R-:W-:Y:S02]  /*3000*/  F2FP.BF16.F32.PACK_AB R51, R104, R103 ;  /* 0x000000676833723e */ /* 0x000fe400000010ff */
[----:B------:R-:W-:Y:S01]  /*3010*/  F2FP.BF16.F32.PACK_AB R50, R102, R101 ;  /* 0x000000656632723e */ /* 0x000fe200000010ff */
[----:B------:R3:W-:Y:S01]  /*3020*/  STS.128 [R66], R44 ;  /* 0x0000002c42007388 */ /* 0x0007e20000000c00 */
[----:B------:R-:W-:Y:S01]  /*3030*/  F2FP.BF16.F32.PACK_AB R49, R100, R99 ;  /* 0x000000636431723e */ /* 0x000fe200000010ff */
[----:B-1----:R-:W-:Y:S01]  /*3040*/  FMUL R109, R76, R4 ;  /* 0x000000044c6d7220 */ /* 0x002fe20000400000 */
[----:B------:R-:W-:Y:S01]  /*3050*/  F2FP.BF16.F32.PACK_AB R48, R98, R97 ;  /* 0x000000616230723e */ /* 0x000fe200000010ff */
[C---:B------:R-:W-:Y:S01]  /*3060*/  FMUL R110, R76.reuse, R5 ;  /* 0x000000054c6e7220 */ /* 0x040fe20000400000 */
[C---:B------:R-:W-:Y:S01]  /*3070*/  FMUL R111, R76.reuse, R6 ;  /* 0x000000064c6f7220 */ /* 0x040fe20000400000 */
[C---:B------:R-:W-:Y:S01]  /*3080*/  FMUL R112, R76.reuse, R7 ;  /* 0x000000074c707220 */ /* 0x040fe20000400000 */
[C---:B------:R-:W-:Y:S01]  /*3090*/  FMUL R113, R76.reuse, R8 ;  /* 0x000000084c717220 */ /* 0x040fe20000400000 */
[C---:B------:R-:W-:Y:S01]  /*30a0*/  FMUL R114, R76.reuse, R9 ;  /* 0x000000094c727220 */ /* 0x040fe20000400000 */
[C---:B------:R-:W-:Y:S01]  /*30b0*/  FMUL R115, R76.reuse, R10 ;  /* 0x0000000a4c737220 */ /* 0x040fe20000400000 */
[C---:B------:R-:W-:Y:S01]  /*30c0*/  FMUL R116, R76.reuse, R11 ;  /* 0x0000000b4c747220 */ /* 0x040fe20000400000 */
[----:B------:R1:W-:Y:S01]  /*30d0*/  STS.128 [R67], R48 ;  /* 0x0000003043007388 */ /* 0x0003e20000000c00 */
        /* <DEDUP_REMOVED lines=11> */
[C---:B--2---:R-:W-:Y:S01]  /*3190*/  FMUL R36, R76.reuse, R12 ;  /* 0x0000000c4c247220 */ /* 0x044fe20000400000 */
[C---:B------:R-:W-:Y:S01]  /*31a0*/  FMUL R37, R76.reuse, R13 ;  /* 0x0000000d4c257220 */ /* 0x040fe20000400000 */
[C---:B------:R-:W-:Y:S01]  /*31b0*/  FMUL R38, R76.reuse, R14 ;  /* 0x0000000e4c267220 */ /* 0x040fe20000400000 */
[C---:B------:R-:W-:Y:S01]  /*31c0*/  FMUL R39, R76.reuse, R15 ;  /* 0x0000000f4c277220 */ /* 0x040fe20000400000 */
[----:B------:R-:W-:Y:S01]  /*31d0*/  FMUL R35, R76, R35 ;  /* 0x000000234c237220 */ /* 0x000fe20000400000 */
[----:B------:R-:W-:-:S02]  /*31e0*/  F2FP.BF16.F32.PACK_AB R7, R116, R115 ;  /* 0x000000737407723e */ /* 0x000fc400000010ff */
[----:B------:R-:W-:Y:S01]  /*31f0*/  F2FP.BF16.F32.PACK_AB R6, R114, R113 ;  /* 0x000000717206723e */ /* 0x000fe200000010ff */
[C---:B---3--:R-:W-:Y:S01]  /*3200*/  FMUL R44, R76.reuse, R16 ;  /* 0x000000104c2c7220 */ /* 0x048fe20000400000 */
[C---:B------:R-:W-:Y:S01]  /*3210*/  FMUL R45, R76.reuse, R17 ;  /* 0x000000114c2d7220 */ /* 0x040fe20000400000 */
[C---:B------:R-:W-:Y:S01]  /*3220*/  FMUL R46, R76.reuse, R18 ;  /* 0x000000124c2e7220 */ /* 0x040fe20000400000 */
[----:B------:R-:W-:Y:S01]  /*3230*/  FMUL R47, R76, R19 ;  /* 0x000000134c2f7220 */ /* 0x000fe20000400000 */
[----:B------:R-:W-:Y:S02]  /*3240*/  F2FP.BF16.F32.PACK_AB R5, R112, R111 ;  /* 0x0000006f7005723e */ /* 0x000fe400000010ff */
[----:B------:R-:W-:Y:S02]  /*3250*/  F2FP.BF16.F32.PACK_AB R4, R110, R109 ;  /* 0x0000006d6e04723e */ /* 0x000fe400000010ff */
[----:B------:R-:W-:Y:S02]  /*3260*/  F2FP.BF16.F32.PACK_AB R11, R47, R46 ;  /* 0x0000002e2f0b723e */ /* 0x000fe400000010ff */
[----:B------:R-:W-:Y:S01]  /*3270*/  F2FP.BF16.F32.PACK_AB R10, R45, R44 ;  /* 0x0000002c2d0a723e */ /* 0x000fe200000010ff */
[C---:B-1----:R-:W-:Y:S01]  /*3280*/  FMUL R48, R76.reuse, R20 ;  /* 0x000000144c307220 */ /* 0x042fe20000400000 */
[C---:B------:R-:W-:Y:S01]  /*3290*/  FMUL R49, R76.reuse, R21 ;  /* 0x000000154c317220 */ /* 0x040fe20000400000 */
[C---:B------:R-:W-:Y:S01]  /*32a0*/  FMUL R50, R76.reuse, R22 ;  /* 0x000000164c327220 */ /* 0x040fe20000400000 */
[----:B------:R-:W-:Y:S01]  /*32b0*/  FMUL R51, R76, R23 ;  /* 0x000000174c337220 */ /* 0x000fe20000400000 */
[----:B------:R-:W-:-:S02]  /*32c0*/  F2FP.BF16.F32.PACK_AB R23, R43, R42 ;  /* 0x0000002a2b17723e */ /* 0x000fc400000010ff */
[----:B------:R-:W-:Y:S02]  /*32d0*/  F2FP.BF16.F32.PACK_AB R22, R41, R40 ;  /* 0x000000282916723e */ /* 0x000fe400000010ff */
[----:B------:R-:W-:Y:S02]  /*32e0*/  F2FP.BF16.F32.PACK_AB R21, R108, R107 ;  /* 0x0000006b6c15723e */ /* 0x000fe400000010ff */
[----:B------:R-:W-:Y:S02]  /*32f0*/  F2FP.BF16.F32.PACK_AB R20, R106, R105 ;  /* 0x000000696a14723e */ /* 0x000fe400000010ff */
[----:B------:R-:W-:Y:S02]  /*3300*/  F2FP.BF16.F32.PACK_AB R9, R39, R38 ;  /* 0x000000262709723e */ /* 0x000fe400000010ff */
[----:B------:R-:W-:Y:S01]  /*3310*/  F2FP.BF16.F32.PACK_AB R8, R37, R36 ;  /* 0x000000242508723e */ /* 0x000fe200000010ff */
[----:B------:R1:W-:Y:S01]  /*3320*/  STS.128 [R68], R20 ;  /* 0x0000001444007388 */ /* 0x0003e20000000c00 */
[----:B------:R-:W-:-:S02]  /*3330*/  F2FP.BF16.F32.PACK_AB R15, R27, R26 ;  /* 0x0000001a1b0f723e */ /* 0x000fc400000010ff */
[----:B------:R-:W-:Y:S01]  /*3340*/  F2FP.BF16.F32.PACK_AB R14, R25, R24 ;  /* 0x00000018190e723e */ /* 0x000fe200000010ff */
[----:B------:R1:W-:Y:S01]  /*3350*/  STS.128 [R69], R4 ;  /* 0x0000000445007388 */ /* 0x0003e20000000c00 */
[----:B------:R-:W-:Y:S02]  /*3360*/  F2FP.BF16.F32.PACK_AB R13, R51, R50 ;  /* 0x00000032330d723e */ /* 0x000fe400000010ff */
[----:B------:R-:W-:Y:S01]  /*3370*/  F2FP.BF16.F32.PACK_AB R12, R49, R48 ;  /* 0x00000030310c723e */ /* 0x000fe200000010ff */
[----:B------:R1:W-:Y:S01]  /*3380*/  STS.128 [R70], R8 ;  /* 0x0000000846007388 */ /* 0x0003e20000000c00 */
[----:B------:R-:W-:Y:S02]  /*3390*/  F2FP.BF16.F32.PACK_AB R19, R35, R34 ;  /* 0x000000222313723e */ /* 0x000fe400000010ff */
[----:B------:R-:W-:Y:S01]  /*33a0*/  F2FP.BF16.F32.PACK_AB R18, R33, R32 ;  /* 0x000000202112723e */ /* 0x000fe200000010ff */
[----:B------:R1:W-:Y:S01]  /*33b0*/  STS.128 [R71], R12 ;  /* 0x0000000c47007388 */ /* 0x0003e20000000c00 */
[----:B------:R-:W-:-:S02]  /*33c0*/  F2FP.BF16.F32.PACK_AB R17, R31, R30 ;  /* 0x0000001e1f11723e */ /* 0x000fc400000010ff */
[----:B------:R-:W-:-:S05]  /*33d0*/  F2FP.BF16.F32.PACK_AB R16, R29, R28 ;  /* 0x0000001c1d10723e */ /* 0x000fca00000010ff */
[----:B------:R1:W-:Y:S01]  /*33e0*/  STS.128 [R72], R16 ;  /* 0x0000001048007388 */ /* 0x0003e20000000c00 */
[----:B------:R2:W-:Y:S06]  /*33f0*/  MEMBAR.ALL.CTA ;  /* 0x0000000000007992 */ /* 0x0005ec0000008000 */
[----:B--2---:R-:W2:Y:S02]  /*3400*/  FENCE.VIEW.ASYNC.S ;  /* 0x00000000000073c6 */ /* 0x004ea40000000000 */
[----:B--2---:R-:W-:Y:S06]  /*3410*/  BAR.SYNC.DEFER_BLOCKING 0x2, 0x80 ;  /* 0x0082000000007b1d */ /* 0x004fec0000010000 */
[----:B------:R-:W-:Y:S05]  /*3420*/  BRA.U !UP4, `(.L_x_41) ;  /* 0x000000010c447547 */ /* 0x000fea000b800000 */
[----:B------:R-:W-:Y:S01]  /*3430*/  UIADD3 UR12, UP0, UPT, UR10, 0x240, URZ ;  /* 0x000002400a0c7890 */ /* 0x000fe2000ff1e0ff */
[----:B------:R-:W-:Y:S01]  /*3440*/  PLOP3.LUT P0, PT, PT, PT, PT, 0x80, 0x8 ;  /* 0x000000000008781c */ /* 0x000fe20003f0f070 */
[----:B------:R-:W-:Y:S01]  /*3450*/  IMAD R79, R53, 0x80, R79 ;  /* 0x00000080354f7824 */ /* 0x000fe200078e024f */
[----:B-1----:R-:W-:Y:S01]  /*3460*/  IADD3 R4, PT, PT, R3, 0x400, RZ ;  /* 0x0000040003047810 */ /* 0x002fe20007ffe0ff */
[----:B------:R-:W-:-:S12]  /*3470*/  UIADD3.X UR13, UPT, UPT, URZ, UR11, URZ, UP0, !UPT ;  /* 0x0000000bff0d7290 */ /* 0x000fd800087fe4ff */
.L_x_42:
[----:B------:R-:W-:Y:S02]  /*3480*/  PLOP3.LUT P1, PT, P1, P0, PT, 0xf2, 0x2f ;  /* 0x00000000002f781c */ /* 0x000fe40000f21e72 */
[----:B------:R-:W-:-:S08]  /*3490*/  @P0 R2UR P1, UR6, R77 ;  /* 0x000000004d0602ca */ /* 0x000fd00000020000 */
[----:B------:R-:W-:Y:S02]  /*34a0*/  PLOP3.LUT P1, PT, P1, P0, PT, 0xf2, 0x2f ;  /* 0x00000000002f781c */ /* 0x000fe40000f21e72 */
[----:B------:R-:W-:-:S08]  /*34b0*/  @P0 R2UR.OR P1, UR5, R79 ;  /* 0x000000004f0502ca */ /* 0x000fd00000120000 */
[----:B------:R-:W-:Y:S02]  /*34c0*/  PLOP3.LUT P1, PT, P1, P0, PT, 0xf2, 0x2f ;  /* 0x00000000002f781c */ /* 0x000fe40000f21e72 */
[----:B------:R-:W-:-:S08]  /*34d0*/  @P0 R2UR.OR P1, UR4, R4 ;  /* 0x00000000040402ca */ /* 0x000fd00000120000 */
[----:B------:R-:W-:Y:S02]  /*34e0*/  @P0 PLOP3.LUT P0, PT, P1, PT, PT, 0x80, 0x8 ;  /* 0x000000000008081c */ /* 0x000fe40000f0f070 */
[----:B------:R-:W-:-:S03]  /*34f0*/  PLOP3.LUT P1, PT, PT, PT, PT, 0x80, 0x8 ;  /* 0x000000000008781c */ /* 0x000fc60003f2f070 */
[----:B------:R1:W-:Y:S08]  /*3500*/  UTMASTG.2D [UR4], [UR12], desc[URZ] ;  /* 0x0000ff040c0073b5 */ /* 0x0003f00008009000 */
[----:B-1----:R-:W-:Y:S05]  /*3510*/  @P0 BRA.U.ANY `(.L_x_42) ;  /* 0xfffffffd00d80947 */ /* 0x002fea000393ffff */
[----:B------:R0:W-:Y:S01]  /*3520*/  UTMACMDFLUSH ;  /* 0x00000000000079b7 */ /* 0x0001e20000000000 */
[----:B------:R-:W-:-:S04]  /*3530*/  DEPBAR.LE SB0, 0x0 ;  /* 0x000080000000791a */ /* 0x000fc80000000000 */
.L_x_41:
[----:B------:R-:W-:Y:S01]  /*3540*/  FMUL R127, R109, -1.4426950216293334961 ;  /* 0xbfb8aa3b6d7f7820 */ /* 0x000fe20000400000 */
[----:B------:R-:W-:Y:S01]  /*3550*/  FMUL R126, R110, -1.4426950216293334961 ;  /* 0xbfb8aa3b6e7e7820 */ /* 0x000fe20000400000 */
[----:B------:R-:W-:Y:S01]  /*3560*/  FMUL R125, R111, -1.4426950216293334961 ;  /* 0xbfb8aa3b6f7d7820 */ /* 0x000fe20000400000 */
[----:B------:R-:W-:Y:S01]  /*3570*/  FMUL R124, R112, -1.4426950216293334961 ;  /* 0xbfb8aa3b707c7820 */ /* 0x000fe20000400000 */
[----:B-1----:R-:W-:Y:S01]  /*3580*/  FMUL R20, R47, -1.4426950216293334961 ;  /* 0xbfb8aa3b2f147820 */ /* 0x002fe20000400000 */
[----:B------:R-:W-:Y:S01]  /*3590*/  FMUL R4, R35, -1.4426950216293334961 ;  /* 0xbfb8aa3b23047820 */ /* 0x000fe20000400000 */
[----:B------:R-:W-:Y:S01]  /*35a0*/  FMUL R123, R113, -1.4426950216293334961 ;  /* 0xbfb8aa3b717b7820 */ /* 0x000fe20000400000 */
[----:B------:R-:W-:Y:S01]  /*35b0*/  FMUL R122, R114, -1.4426950216293334961 ;  /* 0xbfb8aa3b727a7820 */ /* 0x000fe20000400000 */
[----:B------:R-:W-:Y:S01]  /*35c0*/  FMUL R8, R31, -1.4426950216293334961 ;  /* 0xbfb8aa3b1f087820 */ /* 0x000fe20000400000 */
[----:B------:R-:W1:Y:S01]  /*35d0*/  MUFU.EX2 R127, R127 ;  /* 0x0000007f007f7308 */ /* 0x000e620000000800 */
[----:B------:R-:W-:Y:S01]  /*35e0*/  FMUL R121, R115, -1.4426950216293334961 ;  /* 0xbfb8aa3b73797820 */ /* 0x000fe20000400000 */
[----:B------:R-:W-:Y:S01]  /*35f0*/  FMUL R117, R38, -1.4426950216293334961 ;  /* 0xbfb8aa3b26757820 */ /* 0x000fe20000400000 */
[----:B------:R-:W-:Y:S01]  /*3600*/  FMUL R9, R30, -1.4426950216293334961 ;  /* 0xbfb8aa3b1e097820 */ /* 0x000fe20000400000 */
[----:B------:R-:W-:Y:S01]  /*3610*/  FMUL R7, R32, -1.4426950216293334961 ;  /* 0xbfb8aa3b20077820 */ /* 0x000fe20000400000 */
[----:B------:R-:W-:Y:S01]  /*3620*/  FMUL R120, R116, -1.4426950216293334961 ;  /* 0xbfb8aa3b74787820 */ /* 0x000fe20000400000 */
[----:B------:R-:W-:Y:S01]  /*3630*/  FMUL R79, R39, -1.4426950216293334961 ;  /* 0xbfb8aa3b274f7820 */ /* 0x000fe20000400000 */
[----:B------:R-:W-:Y:S01]  /*3640*/  FMUL R12, R27, -1.4426950216293334961 ;  /* 0xbfb8aa3b1b0c7820 */ /* 0x000fe20000400000 */
[----:B------:R-:W2:Y:S01]  /*3650*/  MUFU.EX2 R126, R126 ;  /* 0x0000007e007e7308 */ /* 0x000ea20000000800 */
[----:B------:R-:W-:Y:S01]  /*3660*/  FMUL R6, R33, -1.4426950216293334961 ;  /* 0xbfb8aa3b21067820 */ /* 0x000fe20000400000 */
[----:B------:R-:W-:Y:S01]  /*3670*/  FMUL R15, R24, -1.4426950216293334961 ;  /* 0xbfb8aa3b180f7820 */ /* 0x000fe20000400000 */
[----:B------:R-:W-:Y:S01]  /*3680*/  FMUL R14, R25, -1.4426950216293334961 ;  /* 0xbfb8aa3b190e7820 */ /* 0x000fe20000400000 */
[----:B------:R-:W-:Y:S01]  /*3690*/  FMUL R13, R26, -1.4426950216293334961 ;  /* 0xbfb8aa3b1a0d7820 */ /* 0x000fe20000400000 */
[----:B------:R-:W-:Y:S01]  /*36a0*/  FMUL R21, R46, -1.4426950216293334961 ;  /* 0xbfb8aa3b2e157820 */ /* 0x000fe20000400000 */
[----:B------:R-:W-:Y:S01]  /*36b0*/  FMUL R5, R34, -1.4426950216293334961 ;  /* 0xbfb8aa3b22057820 */ /* 0x000fe20000400000 */
[----:B------:R-:W-:Y:S01]  /*36c0*/  FMUL R22, R45, -1.4426950216293334961 ;  /* 0xbfb8aa3b2d167820 */ /* 0x000fe20000400000 */
[----:B------:R-:W3:Y:S01]  /*36d0*/  MUFU.EX2 R125, R125 ;  /* 0x0000007d007d7308 */ /* 0x000ee20000000800 */
[----:B------:R-:W-:Y:S01]  /*36e0*/  FMUL R23, R44, -1.4426950216293334961 ;  /* 0xbfb8aa3b2c177820 */ /* 0x000fe20000400000 */
[----:B------:R-:W-:Y:S01]  /*36f0*/  FMUL R10, R29, -1.4426950216293334961 ;  /* 0xbfb8aa3b1d0a7820 */ /* 0x000fe20000400000 */
[----:B------:R-:W-:Y:S01]  /*3700*/  FMUL R16, R51, -1.4426950216293334961 ;  /* 0xbfb8aa3b33107820 */ /* 0x000fe20000400000 */
[----:B------:R-:W-:Y:S01]  /*3710*/  FMUL R18, R49, -1.4426950216293334961 ;  /* 0xbfb8aa3b31127820 */ /* 0x000fe20000400000 */
[----:B------:R-:W-:Y:S01]  /*3720*/  FMUL R19, R48, -1.4426950216293334961 ;  /* 0xbfb8aa3b30137820 */ /* 0x000fe20000400000 */
[----:B------:R-:W-:Y:S01]  /*3730*/  FMUL R11, R28, -1.4426950216293334961 ;  /* 0xbfb8aa3b1c0b7820 */ /* 0x000fe20000400000 */
[----:B------:R-:W-:Y:S01]  /*3740*/  FMUL R17, R50, -1.4426950216293334961 ;  /* 0xbfb8aa3b32117820 */ /* 0x000fe20000400000 */
[----:B------:R-:W4:Y:S01]  /*3750*/  MUFU.EX2 R124, R124 ;  /* 0x0000007c007c7308 */ /* 0x000f220000000800 */
[----:B-1----:R-:W-:Y:S01]  /*3760*/  FADD R128, R127, 1 ;  /* 0x3f8000007f807421 */ /* 0x002fe20000000000 */
[----:B------:R-:W-:Y:S01]  /*3770*/  FMUL R118, R37, -1.4426950216293334961 ;  /* 0xbfb8aa3b25767820 */ /* 0x000fe20000400000 */
[----:B--2---:R-:W-:Y:S01]  /*3780*/  FADD R127, R126, 1 ;  /* 0x3f8000007e7f7421 */ /* 0x004fe20000000000 */
[----:B------:R-:W-:Y:S01]  /*3790*/  FMUL R119, R36, -1.4426950216293334961 ;  /* 0xbfb8aa3b24777820 */ /* 0x000fe20000400000 */
[----:B------:R-:W-:Y:S01]  /*37a0*/  BAR.SYNC.DEFER_BLOCKING 0x2, 0x80 ;  /* 0x0082000000007b1d */ /* 0x000fe20000010000 */
[----:B---3--:R-:W-:-:S05]  /*37b0*/  FADD R126, R125, 1 ;  /* 0x3f8000007d7e7421 */ /* 0x008fca0000000000 */
[----:B------:R-:W1:Y:S01]  /*37c0*/  MUFU.EX2 R20, R20 ;  /* 0x0000001400147308 */ /* 0x000e620000000800 */
[----:B----4-:R-:W-:-:S07]  /*37d0*/  FADD R125, R124, 1 ;  /* 0x3f8000007c7d7421 */ /* 0x010fce0000000000 */
[----:B------:R-:W2:Y:S08]  /*37e0*/  MUFU.EX2 R4, R4 ;  /* 0x0000000400047308 */ /* 0x000eb00000000800 */
[----:B------:R-:W3:Y:S01]  /*37f0*/  MUFU.EX2 R123, R123 ;  /* 0x0000007b007b7308 */ /* 0x000ee20000000800 */
[----:B-1----:R-:W-:-:S07]  /*3800*/  FADD R20, R20, 1 ;  /* 0x3f80000014147421 */ /* 0x002fce0000000000 */
[----:B------:R-:W1:Y:S01]  /*3810*/  MUFU.EX2 R122, R122 ;  /* 0x0000007a007a7308 */ /* 0x000e620000000800 */
[----:B--2---:R-:W-:-:S07]  /*3820*/  FADD R4, R4, 1 ;  /* 0x3f80000004047421 */ /* 0x004fce0000000000 */
[----:B------:R-:W2:Y:S01]  /*3830*/  MUFU.EX2 R8, R8 ;  /* 0x0000000800087308 */ /* 0x000ea20000000800 */
[----:B---3--:R-:W-:-:S07]  /*3840*/  FADD R124, R123, 1 ;  /* 0x3f8000007b7c7421 */ /* 0x008fce0000000000 */
        /* <DEDUP_REMOVED lines=46> */
[----:B------:R-:W2:Y:S01]  /*3b30*/  MUFU.RCP R20, R20 ;  /* 0x0000001400147308 */ /* 0x000ea20000001000 */
[----:B---3--:R-:W-:-:S07]  /*3b40*/  FADD R118, R118, 1 ;  /* 0x3f80000076767421 */ /* 0x008fce0000000000 */
[----:B------:R-:W3:Y:S01]  /*3b50*/  MUFU.RCP R4, R4 ;  /* 0x0000000400047308 */ /* 0x000ee20000001000 */
[----:B-1----:R-:W-:-:S07]  /*3b60*/  FADD R119, R119, 1 ;  /* 0x3f80000077777421 */ /* 0x002fce0000000000 */
[----:B------:R-:W1:Y:S01]  /*3b70*/  MUFU.RCP R120, R79 ;  /* 0x0000004f00787308 */ /* 0x000e620000001000 */
[----:B--2---:R-:W-:-:S04]  /*3b80*/  FMUL R47, R47, R20 ;  /* 0x000000142f2f7220 */ /* 0x004fc80000400000 */
[----:B------:R-:W-:-:S03]  /*3b90*/  FMUL R96, R96, R47 ;  /* 0x0000002f60607220 */ /* 0x000fc60000400000 */
[----:B------:R-:W2:Y:S01]  /*3ba0*/  MUFU.RCP R8, R8 ;  /* 0x0000000800087308 */ /* 0x000ea20000001000 */
[----:B---3--:R-:W-:-:S04]  /*3bb0*/  FMUL R4, R35, R4 ;  /* 0x0000000423047220 */ /* 0x008fc80000400000 */
[----:B------:R-:W-:-:S03]  /*3bc0*/  FMUL R4, R43, R4 ;  /* 0x000000042b047220 */ /* 0x000fc60000400000 */
[----:B------:R-:W3:Y:S01]  /*3bd0*/  MUFU.RCP R117, R117 ;  /* 0x0000007500757308 */ /* 0x000ee20000001000 */
[----:B-1----:R-:W-:Y:S01]  /*3be0*/  FMUL R39, R39, R120 ;  /* 0x0000007827277220 */ /* 0x002fe20000400000 */
[----:B------:R-:W-:-:S03]  /*3bf0*/  FMUL R4, R55, R4 ;  /* 0x0000000437047220 */ /* 0x000fc60000400000 */
[----:B------:R-:W-:-:S03]  /*3c00*/  FMUL R92, R92, R39 ;  /* 0x000000275c5c7220 */ /* 0x000fc60000400000 */
[----:B------:R-:W1:Y:S01]  /*3c10*/  MUFU.RCP R9, R9 ;  /* 0x0000000900097308 */ /* 0x000e620000001000 */
[----:B--2---:R-:W-:Y:S01]  /*3c20*/  FMUL R31, R31, R8 ;  /* 0x000000081f1f7220 */ /* 0x004fe20000400000 */
[----:B------:R-:W-:-:S03]  /*3c30*/  FMUL R92, R55, R92 ;  /* 0x0000005c375c7220 */ /* 0x000fc60000400000 */
[----:B------:R-:W-:-:S03]  /*3c40*/  FMUL R108, R108, R31 ;  /* 0x0000001f6c6c7220 */ /* 0x000fc60000400000 */
[----:B------:R-:W2:Y:S01]  /*3c50*/  MUFU.RCP R7, R7 ;  /* 0x0000000700077308 */ /* 0x000ea20000001000 */
[----:B---3--:R-:W-:-:S04]  /*3c60*/  FMUL R38, R38, R117 ;  /* 0x0000007526267220 */ /* 0x008fc80000400000 */
[----:B------:R-:W-:-:S03]  /*3c70*/  FMUL R38, R91, R38 ;  /* 0x000000265b267220 */ /* 0x000fc60000400000 */
[----:B------:R-:W3:Y:S01]  /*3c80*/  MUFU.RCP R121, R121 ;  /* 0x0000007900797308 */ /* 0x000ee20000001000 */
[----:B-1----:R-:W-:-:S04]  /*3c90*/  FMUL R30, R30, R9 ;  /* 0x000000091e1e7220 */ /* 0x002fc80000400000 */
[----:B------:R-:W-:-:S03]  /*3ca0*/  FMUL R30, R107, R30 ;  /* 0x0000001e6b1e7220 */ /* 0x000fc60000400000 */
[----:B------:R-:W1:Y:S01]  /*3cb0*/  MUFU.RCP R12, R12 ;  /* 0x0000000c000c7308 */ /* 0x000e620000001000 */
[----:B--2---:R-:W-:Y:S01]  /*3cc0*/  FMUL R7, R32, R7 ;  /* 0x0000000720077220 */ /* 0x004fe20000400000 */
[----:B------:R-:W-:-:S03]  /*3cd0*/  FMUL R30, R55, R30 ;  /* 0x0000001e371e7220 */ /* 0x000fc60000400000 */
[----:B------:R-:W-:Y:S01]  /*3ce0*/  FMUL R40, R40, R7 ;  /* 0x0000000728287220 */ /* 0x000fe20000400000 */
[----:B------:R-:W-:Y:S02]  /*3cf0*/  FMUL R7, R55, R96 ;  /* 0x0000006037077220 */ /* 0x000fe40000400000 */
        /* <DEDUP_REMOVED lines=8> */
[----:B--2---:R-:W-:-:S04]  /*3d80*/  FMUL R6, R33, R6 ;  /* 0x0000000621067220 */ /* 0x004fc80000400000 */
[----:B------:R-:W-:-:S03]  /*3d90*/  FMUL R6, R41, R6 ;  /* 0x0000000629067220 */ /* 0x000fc60000400000 */
[----:B------:R-:W2:Y:S01]  /*3da0*/  MUFU.RCP R13, R13 ;  /* 0x0000000d000d7308 */ /* 0x000ea20000001000 */
[----:B---3--:R-:W-:Y:S01]  /*3db0*/  FMUL R24, R24, R15 ;  /* 0x0000000f18187220 */ /* 0x008fe20000400000 */
[----:B------:R-:W-:-:S03]  /*3dc0*/  FMUL R15, R55, R38 ;  /* 0x00000026370f7220 */ /* 0x000fc60000400000 */
[----:B------:R-:W-:Y:S02]  /*3dd0*/  FMUL R24, R101, R24 ;  /* 0x0000001865187220 */ /* 0x000fe40000400000 */
[----:B------:R-:W-:Y:S01]  /*3de0*/  FMNMX.NAN R12, |R15|, |R30|, !PT ;  /* 0x4000001e0f0c7209 */ /* 0x000fe20007820200 */
[----:B------:R-:W3:Y:S01]  /*3df0*/  MUFU.RCP R21, R21 ;  /* 0x0000001500157308 */ /* 0x000ee20000001000 */
[----:B-1----:R-:W-:Y:S01]  /*3e00*/  FMUL R25, R25, R14 ;  /* 0x0000000e19197220 */ /* 0x002fe20000400000 */
[----:B------:R-:W-:-:S03]  /*3e10*/  FMUL R24, R55, R24 ;  /* 0x0000001837187220 */ /* 0x000fc60000400000 */
[----:B------:R-:W-:-:S03]  /*3e20*/  FMUL R102, R102, R25 ;  /* 0x0000001966667220 */ /* 0x000fc60000400000 */
[----:B------:R-:W1:Y:S01]  /*3e30*/  MUFU.RCP R5, R5 ;  /* 0x0000000500057308 */ /* 0x000e620000001000 */
[----:B--2---:R-:W-:Y:S01]  /*3e40*/  FMUL R26, R26, R13 ;  /* 0x0000000d1a1a7220 */ /* 0x004fe20000400000 */
[----:B------:R-:W-:-:S03]  /*3e50*/  FMUL R13, R55, R108 ;  /* 0x0000006c370d7220 */ /* 0x000fc60000400000 */
[----:B------:R-:W-:Y:S02]  /*3e60*/  FMUL R26, R103, R26 ;  /* 0x0000001a671a7220 */ /* 0x000fe40000400000 */
[----:B------:R-:W-:Y:S01]  /*3e70*/  FMNMX.NAN R14, |R92|, |R13|, !PT ;  /* 0x4000000d5c0e7209 */ /* 0x000fe20007820200 */
[----:B------:R-:W2:Y:S01]  /*3e80*/  MUFU.RCP R124, R124 ;  /* 0x0000007c007c7308 */ /* 0x000ea20000001000 */
[----:B---3--:R-:W-:Y:S01]  /*3e90*/  FMUL R46, R46, R21 ;  /* 0x000000152e2e7220 */ /* 0x008fe20000400000 */
[C---:B------:R-:W-:Y:S01]  /*3ea0*/  FMUL R21, R55.reuse, R104 ;  /* 0x0000006837157220 */ /* 0x040fe20000400000 */
[----:B------:R-:W-:Y:S01]  /*3eb0*/  FMUL R26, R55, R26 ;  /* 0x0000001a371a7220 */ /* 0x000fe20000400000 */
[----:B------:R-:W-:Y:S01]  /*3ec0*/  F2FP.SATFINITE.E2M1.F32.PACK_AB_MERGE_C R92, R92, R15, RZ ;  /* 0x0000000f5c5c723e */ /* 0x000fe200042070ff */
[----:B------:R-:W-:Y:S01]  /*3ed0*/  FMUL R46, R95, R46 ;  /* 0x0000002e5f2e7220 */ /* 0x000fe20000400000 */
[----:B------:R-:W-:Y:S02]  /*3ee0*/  F2FP.SATFINITE.E2M1.F32.PACK_AB_MERGE_C R30, R13, R30, RZ ;  /* 0x0000001e0d1e723e */ /* 0x000fe400042070ff */
        /* <DEDUP_REMOVED lines=11> */
[----:B------:R-:W-:-:S03]  /*3fa0*/  FMUL R15, R55, R124 ;  /* 0x0000007c370f7220 */ /* 0x000fc60000400000 */
[----:B------:R-:W-:-:S03]  /*3fb0*/  FMUL R86, R86, R123 ;  /* 0x0000007b56567220 */ /* 0x000fc60000400000 */
[----:B------:R-:W3:Y:S01]  /*3fc0*/  MUFU.RCP R122, R122 ;  /* 0x0000007a007a7308 */ /* 0x000ee20000001000 */
[----:B-1----:R-:W-:Y:S01]  /*3fd0*/  FMUL R45, R45, R22 ;  /* 0x000000162d2d7220 */ /* 0x002fe20000400000 */
[----:B------:R-:W-:-:S03]  /*3fe0*/  FMUL R86, R55, R86 ;  /* 0x0000005637567220 */ /* 0x000fc60000400000 */
[----:B------:R-:W-:-:S03]  /*3ff0*/  FMUL R94, R94, R45 ;  /* 0x0000002d5e5e7220 */ /* 0x000fc60000400000 */
[----:B------:R-:W1:Y:S01]  /*4000*/  MUFU.RCP R10, R10 ;  /* 0x0000000a000a7308 */ /* 0x000e620000001000 */
[----:B--2---:R-:W-:Y:S01]  /*4010*/  FMUL R44, R44, R23 ;  /* 0x000000172c2c7220 */ /* 0x004fe20000400000 */
[C---:B------:R-:W-:Y:S01]  /*4020*/  FMUL R23, R55.reuse, R102 ;  /* 0x0000006637177220 */ /* 0x040fe20000400000 */
[----:B------:R-:W-:Y:S02]  /*4030*/  FMUL R5, R55, R94 ;  /* 0x0000005e37057220 */ /* 0x000fe40000400000 */
[----:B------:R-:W-:-:S03]  /*4040*/  FMUL R44, R93, R44 ;  /* 0x0000002c5d2c7220 */ /* 0x000fc60000400000 */
[----:B------:R-:W2:Y:S01]  /*4050*/  MUFU.RCP R16, R16 ;  /* 0x0000001000107308 */ /* 0x000ea20000001000 */
[----:B---3--:R-:W-:Y:S01]  /*4060*/  FMUL R122, R115, R122 ;  /* 0x0000007a737a7220 */ /* 0x008fe20000400000 */
[----:B------:R-:W-:-:S03]  /*4070*/  FMUL R44, R55, R44 ;  /* 0x0000002c372c7220 */ /* 0x000fc60000400000 */
[----:B------:R-:W-:-:S03]  /*4080*/  FMUL R122, R87, R122 ;  /* 0x0000007a577a7220 */ /* 0x000fc60000400000 */
[----:B------:R-:W3:Y:S01]  /*4090*/  MUFU.RCP R18, R18 ;  /* 0x0000001200127308 */ /* 0x000ee20000001000 */
[----:B-1----:R-:W-:Y:S01]  /*40a0*/  FMUL R29, R29, R10 ;  /* 0x0000000a1d1d7220 */ /* 0x002fe20000400000 */
[----:B------:R-:W-:Y:S01]  /*40b0*/  FMUL R10, R55, R6 ;  /* 0x00000006370a7220 */ /* 0x000fe20000400000 */
[----:B------:R-:W-:Y:S02]  /*40c0*/  FMNMX.NAN R6, |R7|, |R4|, !PT ;  /* 0x4000000407067209 */ /* 0x000fe40007820200 */
[----:B------:R-:W-:Y:S01]  /*40d0*/  F2FP.SATFINITE.E2M1.F32.PACK_AB_MERGE_C R4, R4, R9, RZ ;  /* 0x000000090404723e */ /* 0x000fe200042070ff */
[----:B------:R-:W-:Y:S01]  /*40e0*/  FMUL R106, R106, R29 ;  /* 0x0000001d6a6a7220 */ /* 0x000fe20000400000 */
[----:B------:R-:W-:Y:S01]  /*40f0*/  FMNMX.NAN R9, |R5|, |R10|, !PT ;  /* 0x4000000a05097209 */ /* 0x000fe20007820200 */
[----:B------:R-:W1:Y:S01]  /*4100*/  MUFU.RCP R125, R125 ;  /* 0x0000007d007d7308 */ /* 0x000e620000001000 */
[----:B--2---:R-:W-:Y:S01]  /*4110*/  FMUL R51, R51, R16 ;  /* 0x0000001033337220 */ /* 0x004fe20000400000 */
[----:B------:R-:W-:Y:S01]  /*4120*/  FMNMX3.NAN R16, |R88|, |R21|, R6, !PT ;  /* 0x4000001558107276 */ /* 0x000fe20007820206 */
[----:B------:R-:W-:Y:S01]  /*4130*/  FMUL R106, R55, R106 ;  /* 0x0000006a376a7220 */ /* 0x000fe20000400000 */
[----:B------:R-:W-:Y:S01]  /*4140*/  F2FP.SATFINITE.E2M1.F32.PACK_AB_MERGE_C R21, R21, R26, RZ ;  /* 0x0000001a1515723e */ /* 0x000fe200042070ff */
[----:B------:R-:W-:Y:S01]  /*4150*/  FMUL R100, R100, R51 ;  /* 0x0000003364647220 */ /* 0x000fe20000400000 */
[----:B------:R-:W-:-:S02]  /*4160*/  F2FP.SATFINITE.E2M1.F32.PACK_AB_MERGE_C R6, R86, R15, RZ ;  /* 0x0000000f5606723e */ /* 0x000fc400042070ff */
[----:B------:R-:W2:Y:S01]  /*4170*/  MUFU.RCP R19, R19 ;  /* 0x0000001300137308 */ /* 0x000ea20000001000 */
[----:B---3--:R-:W-:Y:S01]  /*4180*/  FMUL R49, R49, R18 ;  /* 0x0000001231317220 */ /* 0x008fe20000400000 */
[----:B------:R-:W-:Y:S01]  /*4190*/  F2FP.SATFINITE.E2M1.F32.PACK_AB_MERGE_C R18, R23, R24, RZ ;  /* 0x000000181712723e */ /* 0x000fe200042070ff */
[----:B------:R-:W-:Y:S01]  /*41a0*/  FMUL R29, R55, R100 ;  /* 0x00000064371d7220 */ /* 0x000fe20000400000 */
[----:B------:R-:W-:Y:S01]  /*41b0*/  PRMT R21, R21, 0x7054, RZ ;  /* 0x0000705415157816 */ /* 0x000fe200000000ff */
[----:B------:R-:W-:Y:S01]  /*41c0*/  FMUL R98, R98, R49 ;  /* 0x0000003162627220 */ /* 0x000fe20000400000 */
[----:B------:R-:W-:Y:S02]  /*41d0*/  PRMT R18, R18, 0x7604, RZ ;  /* 0x0000760412127816 */ /* 0x000fe400000000ff */
[----:B------:R-:W3:Y:S01]  /*41e0*/  MUFU.RCP R126, R126 ;  /* 0x0000007e007e7308 */ /* 0x000ee20000001000 */
[----:B-1----:R-:W-:Y:S01]  /*41f0*/  FMUL R125, R112, R125 ;  /* 0x0000007d707d7220 */ /* 0x002fe20000400000 */
[----:B------:R-:W-:Y:S01]  /*4200*/  F2FP.SATFINITE.E2M1.F32.PACK_AB_MERGE_C R7, R7, R46, RZ ;  /* 0x0000002e0707723e */ /* 0x000fe200042070ff */
[----:B------:R-:W-:Y:S01]  /*4210*/  FMUL R33, R55, R98 ;  /* 0x0000006237217220 */ /* 0x000fe20000400000 */
[----:B------:R-:W-:Y:S01]  /*4220*/  F2FP.SATFINITE.E2M1.F32.PACK_AB_MERGE_C R5, R5, R44, RZ ;  /* 0x0000002c0505723e */ /* 0x000fe200042070ff */
[----:B------:R-:W-:Y:S01]  /*4230*/  FMUL R84, R84, R125 ;  /* 0x0000007d54547220 */ /* 0x000fe20000400000 */
[----:B------:R-:W-:-:S02]  /*4240*/  PRMT R25, R6, 0x7604, RZ ;  /* 0x0000760406197816 */ /* 0x000fc400000000ff */
[----:B------:R-:W1:Y:S01]  /*4250*/  MUFU.RCP R11, R11 ;  /* 0x0000000b000b7308 */ /* 0x000e620000001000 */
[----:B--2---:R-:W-:Y:S01]  /*4260*/  FMUL R48, R48, R19 ;  /* 0x0000001330307220 */ /* 0x004fe20000400000 */
[C---:B------:R-:W-:Y:S01]  /*4270*/  FMUL R19, R55.reuse, R122 ;  /* 0x0000007a37137220 */ /* 0x040fe20000400000 */
[----:B------:R-:W-:Y:S01]  /*4280*/  LOP3.LUT R18, R18, R21, RZ, 0xfc, !PT ;  /* 0x0000001512127212 */ /* 0x000fe200078efcff */
[----:B------:R-:W-:Y:S01]  /*4290*/  FMUL R84, R55, R84 ;  /* 0x0000005437547220 */ /* 0x000fe20000400000 */
[----:B------:R-:W-:Y:S01]  /*42a0*/  PRMT R7, R7, 0x7054, RZ ;  /* 0x0000705407077816 */ /* 0x000fe200000000ff */
[----:B------:R-:W-:Y:S01]  /*42b0*/  FMUL R48, R97, R48 ;  /* 0x0000003061307220 */ /* 0x000fe20000400000 */
[----:B------:R-:W-:Y:S01]  /*42c0*/  F2FP.SATFINITE.E2M1.F32.PACK_AB_MERGE_C R88, R88, R19, RZ ;  /* 0x000000135858723e */ /* 0x000fe200042070ff */
[----:B------:R-:W2:Y:S01]  /*42d0*/  MUFU.RCP R17, R17 ;  /* 0x0000001100117308 */ /* 0x000ea20000001000 */
[----:B---3--:R-:W-:Y:S01]  /*42e0*/  FMUL R126, R111, R126 ;  /* 0x0000007e6f7e7220 */ /* 0x008fe20000400000 */
[----:B------:R-:W-:Y:S01]  /*42f0*/  PRMT R6, R5, 0x7604, RZ ;  /* 0x0000760405067816 */ /* 0x000fe200000000ff */
[----:B------:R-:W-:Y:S01]  /*4300*/  FMUL R48, R55, R48 ;  /* 0x0000003037307220 */ /* 0x000fe20000400000 */
[----:B------:R-:W-:Y:S01]  /*4310*/  PRMT R88, R88, 0x7054, RZ ;  /* 0x0000705458587816 */ /* 0x000fe200000000ff */
[----:B------:R-:W-:Y:S01]  /*4320*/  FMUL R126, R83, R126 ;  /* 0x0000007e537e7220 */ /* 0x000fe20000400000 */
[----:B------:R-:W-:-:S02]  /*4330*/  PRMT R4, R4, 0x7054, RZ ;  /* 0x0000705404047816 */ /* 0x000fc400000000ff */
[----:B------:R-:W3:Y:S01]  /*4340*/  MUFU.RCP R118, R118 ;  /* 0x0000007600767308 */ /* 0x000ee20000001000 */
[----:B-1----:R-:W-:Y:S01]  /*4350*/  FMUL R28, R28, R11 ;  /* 0x0000000b1c1c7220 */ /* 0x002fe20000400000 */
[C---:B------:R-:W-:Y:S01]  /*4360*/  FMUL R11, R55.reuse, R40 ;  /* 0x00000028370b7220 */ /* 0x040fe20000400000 */
[----:B------:R-:W-:Y:S01]  /*4370*/  FMUL R21, R55, R126 ;  /* 0x0000007e37157220 */ /* 0x000fe20000400000 */
[----:B------:R-:W-:Y:S01]  /*4380*/  LOP3.LUT R7, R6, R7, RZ, 0xfc, !PT ;  /* 0x0000000706077212 */ /* 0x000fe200078efcff */
[----:B------:R-:W-:Y:S01]  /*4390*/  FMUL R28, R105, R28 ;  /* 0x0000001c691c7220 */ /* 0x000fe20000400000 */
[----:B------:R-:W-:Y:S02]  /*43a0*/  FMNMX3.NAN R31, |R84|, |R29|, R14, !PT ;  /* 0x4000001d541f7276 */ /* 0x000fe4000782020e */
[----:B------:R-:W1:Y:S01]  /*43b0*/  MUFU.RCP R119, R119 ;  /* 0x0000007700777308 */ /* 0x000e620000001000 */
[----:B--2---:R-:W-:Y:S01]  /*43c0*/  FMUL R50, R50, R17 ;  /* 0x0000001132327220 */ /* 0x004fe20000400000 */
[-C--:B------:R-:W-:Y:S01]  /*43d0*/  F2FP.SATFINITE.E2M1.F32.PACK_AB_MERGE_C R10, R10, R11.reuse, RZ ;  /* 0x0000000b0a0a723e */ /* 0x080fe200042070ff */
[----:B------:R-:W-:Y:S01]  /*43e0*/  FMUL R17, R55, R28 ;  /* 0x0000001c37117220 */ /* 0x000fe20000400000 */
[----:B------:R-:W-:Y:S01]  /*43f0*/  FMNMX.NAN R44, |R44|, |R11|, !PT ;  /* 0x4000000b2c2c7209 */ /* 0x000fe20007820200 */
[----:B------:R-:W-:Y:S01]  /*4400*/  FMUL R50, R99, R50 ;  /* 0x0000003263327220 */ /* 0x000fe20000400000 */
[----:B------:R-:W-:-:S02]  /*4410*/  PRMT R5, R10, 0x7604, RZ ;  /* 0x000076040a057816 */ /* 0x000fc400000000ff */
[----:B------:R-:W2:Y:S01]  /*4420*/  MUFU.RCP R128, R128 ;  /* 0x0000008000807308 */ /* 0x000ea20000001000 */
[----:B---3--:R-:W-:Y:S01]  /*4430*/  FMUL R37, R37, R118 ;  /* 0x0000007625257220 */ /* 0x008fe20000400000 */
[----:B------:R-:W-:Y:S01]  /*4440*/  FMUL R50, R55, R50 ;  /* 0x0000003237327220 */ /* 0x000fe20000400000 */
[----:B------:R-:W-:Y:S02]  /*4450*/  LOP3.LUT R25, R25, R88, RZ, 0xfc, !PT ;  /* 0x0000005819197212 */ /* 0x000fe400078efcff */
[----:B------:R-:W-:Y:S01]  /*4460*/  FMUL R90, R90, R37 ;  /* 0x000000255a5a7220 */ /* 0x000fe20000400000 */
[----:B------:R-:W-:Y:S02]  /*4470*/  F2FP.SATFINITE.E2M1.F32.PACK_AB_MERGE_C R84, R84, R21, RZ ;  /* 0x000000155454723e */ /* 0x000fe400042070ff */
[----:B------:R-:W3:Y:S01]  /*4480*/  MUFU.RCP R127, R127 ;  /* 0x0000007f007f7308 */ /* 0x000ee20000001000 */
[----:B-1----:R-:W-:Y:S01]  /*4490*/  FMUL R36, R36, R119 ;  /* 0x0000007724247220 */ /* 0x002fe20000400000 */
[----:B------:R-:W-:Y:S01]  /*44a0*/  FMUL R11, R55, R90 ;  /* 0x0000005a370b7220 */ /* 0x000fe20000400000 */
[----:B------:R-:W-:-:S02]  /*44b0*/  LOP3.LUT R5, R5, R4, RZ, 0xfc, !PT ;  /* 0x0000000405057212 */ /* 0x000fc400078efcff */
[----:B------:R-:W-:Y:S01]  /*44c0*/  FMUL R36, R89, R36 ;  /* 0x0000002459247220 */ /* 0x000fe20000400000 */
[----:B------:R-:W-:Y:S02]  /*44d0*/  F2FP.SATFINITE.E2M1.F32.PACK_AB_MERGE_C R29, R29, R50, RZ ;  /* 0x000000321d1d723e */ /* 0x000fe400042070ff */
[----:B------:R-:W-:Y:S01]  /*44e0*/  FMNMX.NAN R13, |R11|, |R106|, !PT ;  /* 0x4000006a0b0d7209 */ /* 0x000fe20007820200 */
[----:B--2---:R-:W-:Y:S01]  /*44f0*/  FMUL R128, R109, R128 ;  /* 0x000000806d807220 */ /* 0x004fe20000400000 */
[----:B------:R-:W-:Y:S01]  /*4500*/  FMUL R36, R55, R36 ;  /* 0x0000002437247220 */ /* 0x000fe20000400000 */
[----:B------:R-:W-:Y:S02]  /*4510*/  LOP3.LUT R92, R7, 0xff, R92, 0xf8, !PT ;  /* 0x000000ff075c7812 */ /* 0x000fe400078ef85c */
[----:B------:R-:W-:Y:S01]  /*4520*/  FMUL R128, R81, R128 ;  /* 0x0000008051807220 */ /* 0x000fe20000400000 */
[----:B------:R-:W-:Y:S02]  /*4530*/  LOP3.LUT R4, R25, 0xff, R84, 0xf8, !PT ;  /* 0x000000ff19047812 */ /* 0x000fe400078ef854 */
[----:B------:R-:W-:Y:S01]  /*4540*/  F2FP.SATFINITE.E2M1.F32.PACK_AB_MERGE_C R11, R11, R36, RZ ;  /* 0x000000240b0b723e */ /* 0x000fe200042070ff */
[----:B---3--:R-:W-:Y:S01]  /*4550*/  FMUL R127, R110, R127 ;  /* 0x0000007f6e7f7220 */ /* 0x008fe20000400000 */
[----:B------:R-:W-:Y:S01]  /*4560*/  FMUL R27, R55, R128 ;  /* 0x00000080371b7220 */ /* 0x000fe20000400000 */
[----:B------:R-:W-:-:S02]  /*4570*/  FMNMX.NAN R36, |R36|, |R17|, !PT ;  /* 0x4000001124247209 */ /* 0x000fc40007820200 */
[----:B------:R-:W-:Y:S01]  /*4580*/  FMUL R82, R82, R127 ;  /* 0x0000007f52527220 */ /* 0x000fe20000400000 */
[----:B------:R-:W-:Y:S02]  /*4590*/  F2FP.SATFINITE.E2M1.F32.PACK_AB_MERGE_C R17, R106, R17, RZ ;  /* 0x000000116a11723e */ /* 0x000fe400042070ff */
[----:B------:R-:W-:Y:S01]  /*45a0*/  LOP3.LUT R29, R18, 0xff, R29, 0xf8, !PT ;  /* 0x000000ff121d7812 */ /* 0x000fe200078ef81d */
[----:B------:R-:W-:Y:S01]  /*45b0*/  FMUL R82, R55, R82 ;  /* 0x0000005237527220 */ /* 0x000fe20000400000 */
[----:B------:R-:W-:Y:S02]  /*45c0*/  F2FP.SATFINITE.E2M1.F32.PACK_AB_MERGE_C R6, R33, R48, RZ ;  /* 0x000000302106723e */ /* 0x000fe400042070ff */
[----:B------:R-:W-:Y:S02]  /*45d0*/  LOP3.LUT R30, R5, 0xff, R30, 0xf8, !PT ;  /* 0x000000ff051e7812 */ /* 0x000fe400078ef81e */
[----:B------:R-:W-:Y:S02]  /*45e0*/  F2FP.SATFINITE.E2M1.F32.PACK_AB_MERGE_C R7, R82, R27, RZ ;  /* 0x0000001b5207723e */ /* 0x000fe400042070ff */
[----:B------:R-:W-:-:S02]  /*45f0*/  PRMT R5, R11, 0x6540, R92 ;  /* 0x000065400b057816 */ /* 0x000fc4000000005c */
[----:B------:R-:W-:Y:S02]  /*4600*/  PRMT R4, R7, 0x6540, R4 ;  /* 0x0000654007047816 */ /* 0x000fe40000000004 */
[----:B------:R-:W-:Y:S02]  /*4610*/  PRMT R6, R6, 0x6540, R29 ;  /* 0x0000654006067816 */ /* 0x000fe4000000001d */
[----:B------:R-:W-:Y:S02]  /*4620*/  PRMT R7, R17, 0x6540, R30 ;  /* 0x0000654011077816 */ /* 0x000fe4000000001e */
[----:B------:R-:W-:Y:S02]  /*4630*/  FMNMX3.NAN R8, |R19|, |R26|, R8, !PT ;  /* 0x4000001a13087276 */ /* 0x000fe40007820208 */
[----:B------:R-:W-:Y:S01]  /*4640*/  FMNMX3.NAN R21, |R21|, |R50|, R12, !PT ;  /* 0x4000003215157276 */ /* 0x000fe2000782020c */
[----:B------:R1:W-:Y:S01]  /*4650*/  STS.128 [R64+0x4400], R4 ;  /* 0x0044000440007388 */ /* 0x0003e20000000c00 */
[----:B------:R-:W-:-:S02]  /*4660*/  FMNMX3.NAN R9, |R86|, |R23|, R9, !PT ;  /* 0x4000001756097276 */ /* 0x000fc40007820209 */
[----:B------:R-:W-:Y:S01]  /*4670*/  FMNMX3.NAN R82, |R82|, |R33|, R13, !PT ;  /* 0x4000002152527276 */ /* 0x000fe2000782020d */
[----:B------:R2:W-:Y:S06]  /*4680*/  MEMBAR.ALL.CTA ;  /* 0x0000000000007992 */ /* 0x0005ec0000008000 */
[----:B--2---:R-:W2:Y:S01]  /*4690*/  FENCE.VIEW.ASYNC.S ;  /* 0x00000000000073c6 */ /* 0x004ea20000000000 */
[----:B------:R-:W-:Y:S02]  /*46a0*/  FMNMX3.NAN R44, |R15|, |R24|, R44, !PT ;  /* 0x400000180f2c7276 */ /* 0x000fe4000782022c */
[----:B------:R-:W-:-:S02]  /*46b0*/  FMNMX3.NAN R27, |R27|, |R48|, R36, !PT ;  /* 0x400000301b1b7276 */ /* 0x000fc40007820224 */
[----:B------:R-:W-:Y:S02]  /*46c0*/  FMNMX.NAN R16, R16, R31, !PT ;  /* 0x0000001f10107209 */ /* 0x000fe40007820000 */
[----:B------:R-:W-:Y:S02]  /*46d0*/  FMNMX.NAN R8, R8, R21, !PT ;  /* 0x0000001508087209 */ /* 0x000fe40007820000 */
[----:B------:R-:W-:Y:S02]  /*46e0*/  FMNMX3.NAN R9, R82, R9, R16, !PT ;  /* 0x0000000952097276 */ /* 0x000fe40007820010 */
[----:B------:R-:W-:-:S04]  /*46f0*/  FMNMX3.NAN R8, R27, R44, R8, !PT ;  /* 0x0000002c1b087276 */ /* 0x000fc80007820008 */
[----:B------:R-:W-:-:S04]  /*4700*/  FMNMX3.NAN R9, R8, R9, RZ, !PT ;  /* 0x0000000908097276 */ /* 0x000fc800078200ff */
[----:B------:R-:W-:Y:S01]  /*4710*/  FMNMX R78, R9, R78, !PT ;  /* 0x0000004e094e7209 */ /* 0x000fe20007800000 */
[----:B--2---:R-:W-:Y:S06]  /*4720*/  BAR.SYNC.DEFER_BLOCKING 0x2, 0x80 ;  /* 0x0082000000007b1d */ /* 0x004fec0000010000 */
[----:B-1----:R-:W-:Y:S05]  /*4730*/  BRA.U !UP4, `(.L_x_43) ;  /* 0x000000010c447547 */ /* 0x002fea000b800000 */
[----:B------:R-:W-:Y:S01]  /*4740*/  IMAD R80, R53, 0x4, R80 ;  /* 0x0000000435507824 */ /* 0x000fe200078e0250 */
[----:B------:R-:W-:Y:S01]  /*4750*/  UIADD3 UR12, UP0, UPT, UR10, 0x2c0, URZ ;  /* 0x000002c00a0c7890 */ /* 0x000fe2000ff1e0ff */
[----:B------:R-:W-:Y:S02]  /*4760*/  PLOP3.LUT P0, PT, PT, PT, PT, 0x80, 0x8 ;  /* 0x000000000008781c */ /* 0x000fe40003f0f070 */
[----:B------:R-:W-:Y:S01]  /*4770*/  IADD3 R4, PT, PT, R3, 0x4400, RZ ;  /* 0x0000440003047810 */ /* 0x000fe20007ffe0ff */
[----:B------:R-:W-:Y:S01]  /*4780*/  IMAD.SHL.U32 R80, R80, 0x10, RZ ;  /* 0x0000001050507824 */ /* 0x000fe200078e00ff */
[----:B------:R-:W-:-:S12]  /*4790*/  UIADD3.X UR13, UPT, UPT, URZ, UR11, URZ, UP0, !UPT ;  /* 0x0000000bff0d7290 */ /* 0x000fd800087fe4ff */
.L_x_44:
        /* <DEDUP_REMOVED lines=10> */
[----:B------:R0:W-:Y:S02]  /*4840*/  UTMACMDFLUSH ;  /* 0x00000000000079b7 */ /* 0x0001e40000000000 */
.L_x_43:
[----:B------:R-:W-:Y:S01]  /*4850*/  BAR.SYNC.DEFER_BLOCKING 0x2, 0x80 ;  /* 0x0082000000007b1d */ /* 0x000fe20000010000 */
[----:B------:R-:W-:Y:S01]  /*4860*/  HFMA2 R80, -RZ, RZ, 0, 1.1920928955078125e-07 ;  /* 0x00000002ff507431 */ /* 0x000fe200000001ff */
[----:B------:R-:W-:-:S04]  /*4870*/  PLOP3.LUT P0, PT, PT, PT, PT, 0x8, 0x80 ;  /* 0x000000000080781c */ /* 0x000fc80003f0e170 */
[----:B------:R-:W-:Y:S09]  /*4880*/  @P2 BRA `(.L_x_45) ;  /* 0xffffffe400142947 */ /* 0x000ff2000383ffff */
[----:B------:R-:W-:Y:S01]  /*4890*/  ELECT P0, URZ, PT ;  /* 0x0000000000ff782f */ /* 0x000fe20003800000 */
[C---:B------:R-:W-:Y:S01]  /*48a0*/  IMAD R5, R62.reuse, 0x8, R3 ;  /* 0x000000083e057824 */ /* 0x040fe200078e0203 */
[----:B------:R-:W-:Y:S01]  /*48b0*/  SHF.L.U32 R4, R61, 0x1f, RZ ;  /* 0x0000001f3d047819 */ /* 0x000fe200000006ff */
[----:B------:R-:W-:Y:S01]  /*48c0*/  BSSY B0, `(.L_x_46) ;  /* 0x0000006000007945 */ /* 0x000fe20003800000 */
[----:B------:R-:W-:-:S09]  /*48d0*/  LEA R55, R62, R3, 0x4 ;  /* 0x000000033e377211 */ /* 0x000fd200078e20ff */
[----:B------:R-:W-:-:S04]  /*48e0*/  @P0 IMAD.MOV.U32 R7, RZ, RZ, 0x1 ;  /* 0x00000001ff070424 */ /* 0x000fc800078e00ff */
[----:B------:R1:W-:Y:S01]  /*48f0*/  @P0 SYNCS.ARRIVE.TRANS64.ART0 RZ, [R52+URZ+0x70], R7 ;  /* 0x0000700734ff09a7 */ /* 0x0003e200085000ff */
[----:B------:R-:W2:Y:S02]  /*4900*/  SYNCS.PHASECHK.TRANS64.TRYWAIT P0, [R5+URZ+0x80], R4 ;  /* 0x00008004050075a7 */ /* 0x000ea400080011ff */
[----:B-12---:R-:W-:Y:S05]  /*4910*/  @!P0 BRA `(.L_x_47) ;  /* 0x0000000800c08947 */ /* 0x006fea0003800000 */
.L_x_79:
[----:B------:R-:W-:Y:S05]  /*4920*/  BSYNC B0 ;  /* 0x0000000000007941 */ /* 0x000fea0003800000 */
.L_x_46:
[----:B------:R-:W2:Y:S01]  /*4930*/  LDS.128 R52, [R55+0x36410] ;  /* 0x0364100037347984 */ /* 0x000ea20000000c00 */
[----:B------:R-:W-:Y:S01]  /*4940*/  CREDUX.MAXABS.F32.NAN UR4, R78 ;  /* 0x000000004e0472cc */ /* 0x000fe20000006400 */
[----:B------:R-:W-:Y:S01]  /*4950*/  BSSY.RECONVERGENT B0, `(.L_x_48) ;  /* 0x0000014000007945 */ /* 0x000fe20003800200 */
[----:B------:R-:W-:Y:S01]  /*4960*/  ISETP.NE.AND P0, PT, R56, RZ, PT ;  /* 0x000000ff3800720c */ /* 0x000fe20003f05270 */
[----:B------:R3:W-:Y:S06]  /*4970*/  MEMBAR.ALL.CTA ;  /* 0x0000000000007992 */ /* 0x0007ec0000008000 */
[----:B---3--:R-:W3:Y:S01]  /*4980*/  FENCE.VIEW.ASYNC.S ;  /* 0x00000000000073c6 */ /* 0x008ee20000000000 */
[----:B------:R-:W-:-:S02]  /*4990*/  VIADD R60, R60, 0x1 ;  /* 0x000000013c3c7836 */ /* 0x000fc40000000000 */
[----:B------:R-:W-:Y:S02]  /*49a0*/  VIADD R62, R62, 0x1 ;  /* 0x000000013e3e7836 */ /* 0x000fe40000000000 */
[----:B------:R-:W-:Y:S01]  /*49b0*/  IMAD.U32 R4, RZ, RZ, UR4 ;  /* 0x00000004ff047e24 */ /* 0x000fe2000f8e00ff */
[----:B---3--:R3:W-:Y:S04]  /*49c0*/  SYNCS.ARRIVE.TRANS64.ART0 RZ, [R5+URZ+0x90], R0 ;  /* 0x0000900005ff79a7 */ /* 0x0087e800085000ff */
[----:B------:R3:W-:Y:S01]  /*49d0*/  @!P0 STS [R73+0x36400], R4 ;  /* 0x0364000449008388 */ /* 0x0007e20000000800 */
[----:B------:R-:W-:Y:S01]  /*49e0*/  BAR.SYNC.DEFER_BLOCKING 0x2, 0x80 ;  /* 0x0082000000007b1d */ /* 0x000fe20000010000 */
[----:B------:R-:W-:-:S13]  /*49f0*/  LOP3.LUT P0, RZ, R75, R56, RZ, 0xfc, !PT ;  /* 0x000000384bff7212 */ /* 0x000fda000780fcff */
[----:B------:R-:W-:Y:S05]  /*4a00*/  @P0 BRA `(.L_x_49) ;  /* 0x0000000000200947 */ /* 0x000fea0003800000 */
[----:B------:R-:W-:Y:S01]  /*4a10*/  IMAD.U32 R3, RZ, RZ, UR7 ;  /* 0x00000007ff037e24 */ /* 0x000fe2000f8e00ff */
[----:B------:R-:W4:Y:S04]  /*4a20*/  LDCU.64 UR4, c[0x0][0x740] ;  /* 0x0000e800ff0477ac */ /* 0x000f280008000a00 */
[----:B-1-3--:R-:W1:Y:S01]  /*4a30*/  LDS.128 R4, [R3+0x36400] ;  /* 0x0364000003047984 */ /* 0x00ae620000000c00 */
[----:B----4-:R-:W-:-:S04]  /*4a40*/  LEA R8, P0, R57, UR4, 0x2 ;  /* 0x0000000439087c11 */ /* 0x010fc8000f8010ff */
[----:B------:R-:W-:Y:S02]  /*4a50*/  LEA.HI.X R9, R57, UR5, R2, 0x2, P0 ;  /* 0x0000000539097c11 */ /* 0x000fe400080f1402 */
[----:B-1----:R-:W-:-:S04]  /*4a60*/  FMNMX3 R4, R4, RZ, R5, !PT ;  /* 0x000000ff04047276 */ /* 0x002fc80007800005 */
[----:B------:R-:W-:-:S05]  /*4a70*/  FMNMX3 R7, R4, R6, R7, !PT ;  /* 0x0000000604077276 */ /* 0x000fca0007800007 */
[----:B------:R4:W-:Y:S02]  /*4a80*/  REDG.E.MAX.S32.STRONG.GPU desc[UR14][R8.64], R7 ;  /* 0x000000070800798e */ /* 0x0009e4000d12e30e */
.L_x_49:
[----:B------:R-:W-:Y:S05]  /*4a90*/  BSYNC.RECONVERGENT B0 ;  /* 0x0000000000007941 */ /* 0x000fea0003800200 */
.L_x_48:
[----:B--2---:R-:W-:Y:S02]  /*4aa0*/  ISETP.NE.AND P0, PT, R55, 0x1, PT ;  /* 0x000000013700780c */ /* 0x004fe40003f05270 */
[----:B------:R-:W-:Y:S02]  /*4ab0*/  ISETP.NE.AND P1, PT, R62, 0x2, PT ;  /* 0x000000023e00780c */ /* 0x000fe40003f25270 */
[----:B------:R-:W-:Y:S02]  /*4ac0*/  ISETP.NE.AND P2, PT, R60, 0x2, PT ;  /* 0x000000023c00780c */ /* 0x000fe40003f45270 */
[----:B---3--:R-:W-:Y:S02]  /*4ad0*/  SEL R4, RZ, 0x1, P1 ;  /* 0x00000001ff047807 */ /* 0x008fe40000800000 */
[----:B------:R-:W-:Y:S02]  /*4ae0*/  SEL R2, RZ, 0x1, P2 ;  /* 0x00000001ff027807 */ /* 0x000fe40001000000 */
[----:B------:R-:W-:-:S02]  /*4af0*/  LOP3.LUT R61, R61, R4, RZ, 0x3c, !PT ;  /* 0x000000043d3d7212 */ /* 0x000fc400078e3cff */
[----:B------:R-:W-:Y:S02]  /*4b00*/  LOP3.LUT R59, R59, R2, RZ, 0x3c, !PT ;  /* 0x000000023b3b7212 */ /* 0x000fe400078e3cff */
[----:B------:R-:W-:Y:S02]  /*4b10*/  SEL R62, R62, RZ, P1 ;  /* 0x000000ff3e3e7207 */ /* 0x000fe40000800000 */
[----:B------:R-:W-:Y:S01]  /*4b20*/  SEL R60, R60, RZ, P2 ;  /* 0x000000ff3c3c7207 */ /* 0x000fe20001000000 */
[----:B------:R-:W-:Y:S06]  /*4b30*/  @!P0 BRA `(.L_x_50) ;  /* 0xffffffe000208947 */ /* 0x000fec000383ffff */
.L_x_39:
[----:B------:R-:W-:Y:S05]  /*4b40*/  BRA.U !UP4, `(.L_x_51) ;  /* 0x000000010c1c7547 */ /* 0x000fea000b800000 */
[----:B------:R-:W5:Y:S01]  /*4b50*/  S2UR UR4, SR_CgaCtaId ;  /* 0x00000000000479c3 */ /* 0x000f620000008800 */
[----:B------:R-:W-:Y:S02]  /*4b60*/  ELECT P0, URZ, PT ;  /* 0x0000000000ff782f */ /* 0x000fe40003800000 */
[----:B------:R-:W-:Y:S01]  /*4b70*/  MOV R2, 0x1 ;  /* 0x0000000100027802 */ /* 0x000fe20000000f00 */
[----:B------:R-:W-:-:S04]  /*4b80*/  UMOV UR5, 0x40 ;  /* 0x0000004000057882 */ /* 0x000fc80000000000 */
[----:B------:R-:W-:Y:S01]  /*4b90*/  UVIRTCOUNT.DEALLOC.SMPOOL 0x80 ;  /* 0x000000800000784c */ /* 0x000fe20000000000 */
[----:B-----5:R-:W-:-:S09]  /*4ba0*/  ULEA UR4, UR4, UR5, 0x18 ;  /* 0x0000000504047291 */ /* 0x020fd2000f8ec0ff */
[----:B------:R1:W-:Y:S03]  /*4bb0*/  @P0 STS.U8 [UR4], R2 ;  /* 0x00000002ff000988 */ /* 0x0003e60008000004 */
.L_x_51:
[----:B------:R-:W-:Y:S06]  /*4bc0*/  BAR.SYNC.DEFER_BLOCKING 0x2, 0x80 ;  /* 0x0082000000007b1d */ /* 0x000fec0000010000 */
[----:B------:R-:W-:Y:S05]  /*4bd0*/  BRA.U !UP4, `(.L_x_52) ;  /* 0x000000010c9c7547 */ /* 0x000fea000b800000 */
[----:B------:R-:W5:Y:S01]  /*4be0*/  S2UR UR5, SR_CgaCtaId ;  /* 0x00000000000579c3 */ /* 0x000f620000008800 */
[----:B------:R-:W-:Y:S01]  /*4bf0*/  NOP ;  /* 0x0000000000007918 */ /* 0x000fe20000000000 */
[----:B------:R-:W-:Y:S01]  /*4c00*/  UMOV UR4, 0x50 ;  /* 0x0000005000047882 */ /* 0x000fe20000000000 */
[----:B------:R-:W-:Y:S01]  /*4c10*/  LOP3.LUT R4, R74, 0xffff, RZ, 0xc0, !PT ;  /* 0x0000ffff4a047812 */ /* 0x000fe200078ec0ff */
[----:B------:R-:W-:-:S03]  /*4c20*/  IMAD.MOV.U32 R3, RZ, RZ, 0xffff ;  /* 0x0000ffffff037424 */ /* 0x000fc600078e00ff */
[----:B------:R-:W-:-:S04]  /*4c30*/  SHF.R.U32.HI R4, RZ, 0x5, R4 ;  /* 0x00000005ff047819 */ /* 0x000fc80000011604 */
[----:B------:R-:W-:Y:S01]  /*4c40*/  SHF.L.U32 R3, R3, R4, RZ ;  /* 0x0000000403037219 */ /* 0x000fe200000006ff */
[----:B-1----:R-:W-:-:S05]  /*4c50*/  VIADD R5, R4, 0x10 ;  /* 0x0000001004057836 */ /* 0x002fca0000000000 */
[----:B------:R-:W-:Y:S01]  /*4c60*/  SHF.L.U32 R0, R0, R5, RZ ;  /* 0x0000000500007219 */ /* 0x000fe200000006ff */
[----:B-----5:R-:W-:-:S03]  /*4c70*/  ULEA UR5, UR5, UR4, 0x18 ;  /* 0x0000000405057291 */ /* 0x020fc6000f8ec0ff */
[----:B------:R-:W-:-:S04]  /*4c80*/  LOP3.LUT R5, R0, R3, RZ, 0xfc, !PT ;  /* 0x0000000300057212 */ /* 0x000fc800078efcff */
[C---:B------:R-:W-:Y:S02]  /*4c90*/  LOP3.LUT R3, R5.reuse, 0xffff, RZ, 0xc0, !PT ;  /* 0x0000ffff05037812 */ /* 0x040fe400078ec0ff */
[----:B------:R-:W1:Y:S02]  /*4ca0*/  LDS R2, [UR5] ;  /* 0x00000005ff027984 */ /* 0x000e640008000800 */
[----:B-1----:R-:W-:-:S04]  /*4cb0*/  LOP3.LUT R0, R5, 0xffff, R2, 0x80, !PT ;  /* 0x0000ffff05007812 */ /* 0x002fc800078e8002 */
[----:B------:R-:W-:-:S13]  /*4cc0*/  ISETP.NE.AND P0, PT, R0, R3, PT ;  /* 0x000000030000720c */ /* 0x000fda0003f05270 */
[----:B------:R-:W-:Y:S05]  /*4cd0*/  @P0 BRA `(.L_x_53) ;  /* 0x0000000000500947 */ /* 0x000fea0003800000 */
[----:B------:R-:W-:Y:S02]  /*4ce0*/  SHF.R.U32.HI R0, RZ, 0x10, R2 ;  /* 0x00000010ff007819 */ /* 0x000fe40000011602 */
[----:B------:R-:W-:-:S04]  /*4cf0*/  SHF.R.U32.HI R3, RZ, 0x10, R5 ;  /* 0x00000010ff037819 */ /* 0x000fc80000011605 */
[----:B------:R-:W-:-:S04]  /*4d00*/  LOP3.LUT R0, R0, R3, RZ, 0xc0, !PT ;  /* 0x0000000300007212 */ /* 0x000fc800078ec0ff */
[----:B------:R-:W-:-:S13]  /*4d10*/  ISETP.NE.AND P0, PT, R0, R3, PT ;  /* 0x000000030000720c */ /* 0x000fda0003f05270 */
[----:B------:R-:W-:Y:S05]  /*4d20*/  @P0 BRA `(.L_x_54) ;  /* 0x0000000000300947 */ /* 0x000fea0003800000 */
[----:B------:R-:W-:Y:S01]  /*4d30*/  R2UR UR8, R5 ;  /* 0x00000000050872ca */ /* 0x000fe200000e0000 */
[----:B------:R-:W1:Y:S01]  /*4d40*/  S2R R2, SR_LANEID ;  /* 0x0000000000027919 */ /* 0x000e620000000000 */
[----:B------:R-:W-:Y:S02]  /*4d50*/  VOTEU.ANY UR6, UPT, PT ;  /* 0x0000000000067886 */ /* 0x000fe400038e0100 */
[----:B------:R-:W-:-:S09]  /*4d60*/  UFLO.U32 UR6, UR6 ;  /* 0x00000006000672bd */ /* 0x000fd200080e0000 */
[----:B------:R-:W-:-:S06]  /*4d70*/  ULOP3.LUT UR8, URZ, UR8, URZ, 0x33, !UPT ;  /* 0x00000008ff087292 */ /* 0x000fcc000f8e33ff */
[----:B------:R-:W-:-:S04]  /*4d80*/  IMAD.U32 R0, RZ, RZ, UR8 ;  /* 0x00000008ff007e24 */ /* 0x000fc8000f8e00ff */
[----:B------:R-:W5:Y:S02]  /*4d90*/  REDUX UR4, R0 ;  /* 0x00000000000473c4 */ /* 0x000f640000000000 */
[----:B------:R2:W-:Y:S01]  /*4da0*/  UTCATOMSWS.AND URZ, UR8 ;  /* 0x0000000800ff79e3 */ /* 0x0005e20008000000 */
[----:B-1----:R-:W-:Y:S01]  /*4db0*/  ISETP.EQ.U32.AND P0, PT, R2, UR6, PT ;  /* 0x0000000602007c0c */ /* 0x002fe2000bf02070 */
[----:B-----5:R-:W-:-:S12]  /*4dc0*/  IMAD.U32 R2, RZ, RZ, UR4 ;  /* 0x00000004ff027e24 */ /* 0x020fd8000f8e00ff */
[----:B------:R2:W-:Y:S01]  /*4dd0*/  @P0 ATOMS.AND RZ, [UR5], R2 ;  /* 0x00000002ffff098c */ /* 0x0005e2000a800005 */
[----:B------:R-:W-:Y:S05]  /*4de0*/  BRA `(.L_x_55) ;  /* 0x0000000000147947 */ /* 0x000fea0003800000 */
.L_x_54:
[----:B------:R-:W-:Y:S02]  /*4df0*/  MOV R2, 0x4e10 ;  /* 0x00004e1000027802 */ /* 0x000fe40000000f00 */
[----:B--234-:R-:W-:Y:S05]  /*4e00*/  CALL.REL.NOINC `($__internal_0_$__cuda_sm10x_tcgen05_guardrail_trap_col_being_dealloced_not_returned_by_alloc) ;  /* 0x0000000400a07944 */ /* 0x01cfea0003c00000 */
[----:B------:R-:W-:Y:S05]  /*4e10*/  BRA `(.L_x_55) ;  /* 0x0000000000087947 */ /* 0x000fea0003800000 */
.L_x_53:
[----:B------:R-:W-:Y:S02]  /*4e20*/  MOV R2, 0x4e40 ;  /* 0x00004e4000027802 */ /* 0x000fe40000000f00 */
[----:B--234-:R-:W-:Y:S05]  /*4e30*/  CALL.REL.NOINC `($__internal_2_$__cuda_sm10x_tcgen05_guardrail_trap_unallocated_columns_being_dealloced) ;  /* 0x0000000400ac7944 */ /* 0x01cfea0003c00000 */
.L_x_55:
[----:B------:R-:W-:Y:S01]  /*4e40*/  NOP ;  /* 0x0000000000007918 */ /* 0x000fe20000000000 */
.L_x_52:
[----:B------:R-:W-:-:S04]  /*4e50*/  DEPBAR.LE SB0, 0x0 ;  /* 0x000080000000791a */ /* 0x000fc80000000000 */
[----:B------:R-:W-:-:S04]  /*4e60*/  DEPBAR.LE SB0, 0x0 ;  /* 0x000080000000791a */ /* 0x000fc80000000000 */
[----:B--2---:R-:W-:Y:S05]  /*4e70*/  EXIT ;  /* 0x000000000000794d */ /* 0x004fea0003800000 */
.L_x_9:
[----:B------:R-:W-:-:S07]  /*4e80*/  MOV R20, R21 ;  /* 0x0000001500147202 */ /* 0x000fce0000000f00 */
.L_x_56:
[----:B----4-:R4:W3:Y:S02]  /*4e90*/  SYNCS.PHASECHK.TRANS64.TRYWAIT P0, [R14+URZ+0x90], R21 ;  /* 0x000090150e0075a7 */ /* 0x0108e400080011ff */
[----:B---3--:R-:W-:Y:S05]  /*4ea0*/  @!P0 NANOSLEEP.SYNCS 0x989680 ;  /* 0x009896800000895d */ /* 0x008fea0003900000 */
[----:B------:R-:W3:Y:S02]  /*4eb0*/  @!P0 SYNCS.PHASECHK.TRANS64 P0, [R14+URZ+0x90], R21 ;  /* 0x000090150e0085a7 */ /* 0x000ee400080010ff */
[----:B---3--:R-:W-:Y:S05]  /*4ec0*/  @!P0 BRA `(.L_x_56) ;  /* 0xfffffffc00f08947 */ /* 0x008fea000383ffff */
[----:B------:R-:W-:Y:S05]  /*4ed0*/  BRA `(.L_x_57) ;  /* 0xffffffbc00807947 */ /* 0x000fea000383ffff */
.L_x_11:
[----:B------:R-:W-:-:S07]  /*4ee0*/  MOV R7, R6 ;  /* 0x0000000600077202 */ /* 0x000fce0000000f00 */
.L_x_58:
[----:B--2---:R2:W3:Y:S02]  /*4ef0*/  SYNCS.PHASECHK.TRANS64.TRYWAIT P0, [R2+URZ+0x90], R7 ;  /* 0x00009007020075a7 */ /* 0x0044e400080011ff */
[----:B---3--:R-:W-:Y:S05]  /*4f00*/  @!P0 NANOSLEEP.SYNCS 0x989680 ;  /* 0x009896800000895d */ /* 0x008fea0003900000 */
[----:B------:R-:W3:Y:S02]  /*4f10*/  @!P0 SYNCS.PHASECHK.TRANS64 P0, [R2+URZ+0x90], R7 ;  /* 0x00009007020085a7 */ /* 0x000ee400080010ff */
[----:B---3--:R-:W-:Y:S05]  /*4f20*/  @!P0 BRA `(.L_x_58) ;  /* 0xfffffffc00f08947 */ /* 0x008fea000383ffff */
[----:B------:R-:W-:Y:S05]  /*4f30*/  BRA `(.L_x_59) ;  /* 0xffffffc000247947 */ /* 0x000fea000383ffff */
.L_x_12:
[----:B------:R-:W-:-:S07]  /*4f40*/  MOV R13, R12 ;  /* 0x0000000c000d7202 */ /* 0x000fce0000000f00 */
.L_x_60:
[----:B--2---:R2:W3:Y:S02]  /*4f50*/  SYNCS.PHASECHK.TRANS64.TRYWAIT P0, [R8+URZ+0x90], R13 ;  /* 0x0000900d080075a7 */ /* 0x0044e400080011ff */
[----:B---3--:R-:W-:Y:S05]  /*4f60*/  @!P0 NANOSLEEP.SYNCS 0x989680 ;  /* 0x009896800000895d */ /* 0x008fea0003900000 */
[----:B------:R-:W3:Y:S02]  /*4f70*/  @!P0 SYNCS.PHASECHK.TRANS64 P0, [R8+URZ+0x90], R13 ;  /* 0x0000900d080085a7 */ /* 0x000ee400080010ff */
[----:B---3--:R-:W-:Y:S05]  /*4f80*/  @!P0 BRA `(.L_x_60) ;  /* 0xfffffffc00f08947 */ /* 0x008fea000383ffff */
[----:B------:R-:W-:Y:S05]  /*4f90*/  BRA `(.L_x_4) ;  /* 0xffffffc000587947 */ /* 0x000fea000383ffff */
.L_x_14:
[----:B------:R-:W-:-:S07]  /*4fa0*/  MOV R0, UR23 ;  /* 0x0000001700007c02 */ /* 0x000fce0008000f00 */
.L_x_61:
[----:B---3--:R3:W4:Y:S02]  /*4fb0*/  SYNCS.PHASECHK.TRANS64.TRYWAIT P0, [R0+URZ+0x80], RZ ;  /* 0x000080ff000075a7 */ /* 0x00872400080011ff */
[----:B----4-:R-:W-:Y:S05]  /*4fc0*/  @!P0 NANOSLEEP.SYNCS 0x989680 ;  /* 0x009896800000895d */ /* 0x010fea0003900000 */
[----:B------:R-:W4:Y:S02]  /*4fd0*/  @!P0 SYNCS.PHASECHK.TRANS64 P0, [R0+URZ+0x80], RZ ;  /* 0x000080ff000085a7 */ /* 0x000f2400080010ff */
[----:B----4-:R-:W-:Y:S05]  /*4fe0*/  @!P0 BRA `(.L_x_61) ;  /* 0xfffffffc00f08947 */ /* 0x010fea000383ffff */
[----:B------:R-:W-:Y:S05]  /*4ff0*/  BRA `(.L_x_62) ;  /* 0xffffffc0005c7947 */ /* 0x000fea000383ffff */
.L_x_17:
[----:B------:R-:W-:Y:S02]  /*5000*/  MOV R4, UR16 ;  /* 0x0000001000047c02 */ /* 0x000fe40008000f00 */
[----:B------:R-:W-:Y:S02]  /*5010*/  MOV R5, UR16 ;  /* 0x0000001000057c02 */ /* 0x000fe40008000f00 */
[----:B------:R-:W-:-:S07]  /*5020*/  MOV R0, UR5 ;  /* 0x0000000500007c02 */ /* 0x000fce0008000f00 */
.L_x_63:
[----:B--2---:R2:W3:Y:S02]  /*5030*/  SYNCS.PHASECHK.TRANS64.TRYWAIT P0, [R0+URZ+0x30], R5 ;  /* 0x00003005000075a7 */ /* 0x0044e400080011ff */
[----:B---3--:R-:W-:Y:S05]  /*5040*/  @!P0 NANOSLEEP.SYNCS 0x989680 ;  /* 0x009896800000895d */ /* 0x008fea0003900000 */
[----:B------:R-:W3:Y:S02]  /*5050*/  @!P0 SYNCS.PHASECHK.TRANS64 P0, [R0+URZ+0x30], R5 ;  /* 0x00003005000085a7 */ /* 0x000ee400080010ff */
[----:B---3--:R-:W-:Y:S05]  /*5060*/  @!P0 BRA `(.L_x_63) ;  /* 0xfffffffc00f08947 */ /* 0x008fea000383ffff */
[----:B------:R-:W-:Y:S05]  /*5070*/  BRA `(.L_x_16) ;  /* 0xffffffc400147947 */ /* 0x000fea000383ffff */
.L_x_19:
[----:B------:R-:W-:-:S07]  /*5080*/  MOV R5, R4 ;  /* 0x0000000400057202 */ /* 0x000fce0000000f00 */
.L_x_64:
[----:B--2---:R2:W4:Y:S02]  /*5090*/  SYNCS.PHASECHK.TRANS64.TRYWAIT P0, [R3+URZ+0x80], R5 ;  /* 0x00008005030075a7 */ /* 0x00452400080011ff */
[----:B----4-:R-:W-:Y:S05]  /*50a0*/  @!P0 NANOSLEEP.SYNCS 0x989680 ;  /* 0x009896800000895d */ /* 0x010fea0003900000 */
[----:B------:R-:W4:Y:S02]  /*50b0*/  @!P0 SYNCS.PHASECHK.TRANS64 P0, [R3+URZ+0x80], R5 ;  /* 0x00008005030085a7 */ /* 0x000f2400080010ff */
[----:B----4-:R-:W-:Y:S05]  /*50c0*/  @!P0 BRA `(.L_x_64) ;  /* 0xfffffffc00f08947 */ /* 0x010fea000383ffff */
[----:B------:R-:W-:Y:S05]  /*50d0*/  BRA `(.L_x_65) ;  /* 0xffffffc400647947 */ /* 0x000fea000383ffff */
.L_x_21:
[----:B------:R-:W-:Y:S02]  /*50e0*/  MOV R2, UR4 ;  /* 0x0000000400027c02 */ /* 0x000fe40008000f00 */
[----:B------:R-:W-:Y:S02]  /*50f0*/  MOV R3, UR4 ;  /* 0x0000000400037c02 */ /* 0x000fe40008000f00 */
[----:B------:R-:W-:-:S07]  /*5100*/  MOV R0, UR5 ;  /* 0x0000000500007c02 */ /* 0x000fce0008000f00 */
.L_x_66:
[----:B----4-:R4:W2:Y:S02]  /*5110*/  SYNCS.PHASECHK.TRANS64.TRYWAIT P0, [R0+URZ+0x30], R3 ;  /* 0x00003003000075a7 */ /* 0x0108a400080011ff */
[----:B--2---:R-:W-:Y:S05]  /*5120*/  @!P0 NANOSLEEP.SYNCS 0x989680 ;  /* 0x009896800000895d */ /* 0x004fea0003900000 */
[----:B------:R-:W2:Y:S02]  /*5130*/  @!P0 SYNCS.PHASECHK.TRANS64 P0, [R0+URZ+0x30], R3 ;  /* 0x00003003000085a7 */ /* 0x000ea400080010ff */
[----:B--2---:R-:W-:Y:S05]  /*5140*/  @!P0 BRA `(.L_x_66) ;  /* 0xfffffffc00f08947 */ /* 0x004fea000383ffff */
[----:B------:R-:W-:Y:S05]  /*5150*/  BRA `(.L_x_67) ;  /* 0xffffffc400e87947 */ /* 0x000fea000383ffff */
.L_x_23:
[----:B------:R-:W-:-:S07]  /*5160*/  MOV R2, UR12 ;  /* 0x0000000c00027c02 */ /* 0x000fce0008000f00 */
.L_x_68:
[----:B----4-:R4:W2:Y:S02]  /*5170*/  SYNCS.PHASECHK.TRANS64.TRYWAIT P0, [R2+URZ+0x80], RZ ;  /* 0x000080ff020075a7 */ /* 0x0108a400080011ff */
[----:B--2---:R-:W-:Y:S05]  /*5180*/  @!P0 NANOSLEEP.SYNCS 0x989680 ;  /* 0x009896800000895d */ /* 0x004fea0003900000 */
[----:B------:R-:W2:Y:S02]  /*5190*/  @!P0 SYNCS.PHASECHK.TRANS64 P0, [R2+URZ+0x80], RZ ;  /* 0x000080ff020085a7 */ /* 0x000ea400080010ff */
[----:B--2---:R-:W-:Y:S05]  /*51a0*/  @!P0 BRA `(.L_x_68) ;  /* 0xfffffffc00f08947 */ /* 0x004fea000383ffff */
[----:B------:R-:W-:Y:S05]  /*51b0*/  BRA `(.L_x_69) ;  /* 0xffffffc800007947 */ /* 0x000fea000383ffff */
.L_x_26:
[----:B------:R-:W-:Y:S02]  /*51c0*/  MOV R0, UR18 ;  /* 0x0000001200007c02 */ /* 0x000fe40008000f00 */
[----:B------:R-:W-:-:S07]  /*51d0*/  MOV R3, R2 ;  /* 0x0000000200037202 */ /* 0x000fce0000000f00 */
.L_x_70:
[----:B--2---:R2:W4:Y:S02]  /*51e0*/  SYNCS.PHASECHK.TRANS64.TRYWAIT P0, [R0+URZ+0x70], R3 ;  /* 0x00007003000075a7 */ /* 0x00452400080011ff */
[----:B----4-:R-:W-:Y:S05]  /*51f0*/  @!P0 NANOSLEEP.SYNCS 0x989680 ;  /* 0x009896800000895d */ /* 0x010fea0003900000 */
[----:B------:R-:W4:Y:S02]  /*5200*/  @!P0 SYNCS.PHASECHK.TRANS64 P0, [R0+URZ+0x70], R3 ;  /* 0x00007003000085a7 */ /* 0x000f2400080010ff */
[----:B----4-:R-:W-:Y:S05]  /*5210*/  @!P0 BRA `(.L_x_70) ;  /* 0xfffffffc00f08947 */ /* 0x010fea000383ffff */
[----:B------:R-:W-:Y:S05]  /*5220*/  BRA `(.L_x_25) ;  /* 0xffffffcc00247947 */ /* 0x000fea000383ffff */
.L_x_28:
[----:B------:R-:W-:Y:S02]  /*5230*/  MOV R2, UR23 ;  /* 0x0000001700027c02 */ /* 0x000fe40008000f00 */
[----:B------:R-:W-:Y:S02]  /*5240*/  MOV R3, UR23 ;  /* 0x0000001700037c02 */ /* 0x000fe40008000f00 */
[----:B------:R-:W-:Y:S07]  /*5250*/  MOV R0, UR13 ;  /* 0x0000000d00007c02 */ /* 0x000fee0008000f00 */
.L_x_71:
[----:B--2---:R2:W4:Y:S02]  /*5260*/  SYNCS.PHASECHK.TRANS64.TRYWAIT P1, [R0+URZ], R3 ;  /* 0x00000003000075a7 */ /* 0x00452400080211ff */
[----:B----4-:R-:W-:Y:S05]  /*5270*/  @!P1 NANOSLEEP.SYNCS 0x989680 ;  /* 0x009896800000995d */ /* 0x010fea0003900000 */
[----:B------:R-:W4:Y:S02]  /*5280*/  @!P1 SYNCS.PHASECHK.TRANS64 P1, [R0+URZ], R3 ;  /* 0x00000003000095a7 */ /* 0x000f2400080210ff */
[----:B----4-:R-:W-:Y:S05]  /*5290*/  @!P1 BRA `(.L_x_71) ;  /* 0xfffffffc00f09947 */ /* 0x010fea000383ffff */
[----:B------:R-:W-:Y:S05]  /*52a0*/  BRA `(.L_x_27) ;  /* 0xffffffcc008c7947 */ /* 0x000fea000383ffff */
.L_x_30:
[----:B------:R-:W-:-:S07]  /*52b0*/  MOV R2, R3 ;  /* 0x0000000300027202 */ /* 0x000fce0000000f00 */
.L_x_72:
[----:B----4-:R4:W3:Y:S02]  /*52c0*/  SYNCS.PHASECHK.TRANS64.TRYWAIT P0, [R0+URZ+0x80], R3 ;  /* 0x00008003000075a7 */ /* 0x0108e400080011ff */
[----:B---3--:R-:W-:Y:S05]  /*52d0*/  @!P0 NANOSLEEP.SYNCS 0x989680 ;  /* 0x009896800000895d */ /* 0x008fea0003900000 */
[----:B------:R-:W3:Y:S02]  /*52e0*/  @!P0 SYNCS.PHASECHK.TRANS64 P0, [R0+URZ+0x80], R3 ;  /* 0x00008003000085a7 */ /* 0x000ee400080010ff */
[----:B---3--:R-:W-:Y:S05]  /*52f0*/  @!P0 BRA `(.L_x_72) ;  /* 0xfffffffc00f08947 */ /* 0x008fea000383ffff */
[----:B------:R-:W-:Y:S05]  /*5300*/  BRA `(.L_x_73) ;  /* 0xffffffd000087947 */ /* 0x000fea000383ffff */
.L_x_32:
[----:B------:R-:W-:-:S07]  /*5310*/  MOV R3, R2 ;  /* 0x0000000200037202 */ /* 0x000fce0000000f00 */
.L_x_74:
[----:B----4-:R4:W2:Y:S02]  /*5320*/  SYNCS.PHASECHK.TRANS64.TRYWAIT P0, [R0+URZ+0x70], R3 ;  /* 0x00007003000075a7 */ /* 0x0108a400080011ff */
[----:B--2---:R-:W-:Y:S05]  /*5330*/  @!P0 NANOSLEEP.SYNCS 0x989680 ;  /* 0x009896800000895d */ /* 0x004fea0003900000 */
[----:B------:R-:W2:Y:S02]  /*5340*/  @!P0 SYNCS.PHASECHK.TRANS64 P0, [R0+URZ+0x70], R3 ;  /* 0x00007003000085a7 */ /* 0x000ea400080010ff */
[----:B--2---:R-:W-:Y:S05]  /*5350*/  @!P0 BRA `(.L_x_74) ;  /* 0xfffffffc00f08947 */ /* 0x004fea000383ffff */
[----:B------:R-:W-:Y:S05]  /*5360*/  BRA `(.L_x_22) ;  /* 0xffffffd0005c7947 */ /* 0x000fea000383ffff */
.L_x_38:
[----:B-1----:R1:W4:Y:S02]  /*5370*/  SYNCS.PHASECHK.TRANS64.TRYWAIT P0, [R3+URZ+0x80], RZ ;  /* 0x000080ff030075a7 */ /* 0x00232400080011ff */
[----:B----4-:R-:W-:Y:S05]  /*5380*/  @!P0 NANOSLEEP.SYNCS 0x989680 ;  /* 0x009896800000895d */ /* 0x010fea0003900000 */
[----:B------:R-:W4:Y:S02]  /*5390*/  @!P0 SYNCS.PHASECHK.TRANS64 P0, [R3+URZ+0x80], RZ ;  /* 0x000080ff030085a7 */ /* 0x000f2400080010ff */
[----:B----4-:R-:W-:Y:S05]  /*53a0*/  @!P0 BRA `(.L_x_38) ;  /* 0xfffffffc00f08947 */ /* 0x010fea000383ffff */
[----:B------:R-:W-:Y:S05]  /*53b0*/  BRA `(.L_x_75) ;  /* 0xffffffd4002c7947 */ /* 0x000fea000383ffff */
.L_x_40:
[----:B------:R-:W-:-:S07]  /*53c0*/  MOV R4, R5 ;  /* 0x0000000500047202 */ /* 0x000fce0000000f00 */
.L_x_76:
[----:B-1----:R1:W2:Y:S02]  /*53d0*/  SYNCS.PHASECHK.TRANS64.TRYWAIT P1, [R52+URZ+0x60], R5 ;  /* 0x00006005340075a7 */ /* 0x0022a400080211ff */
[----:B--2---:R-:W-:Y:S05]  /*53e0*/  @!P1 NANOSLEEP.SYNCS 0x989680 ;  /* 0x009896800000995d */ /* 0x004fea0003900000 */
[----:B------:R-:W2:Y:S02]  /*53f0*/  @!P1 SYNCS.PHASECHK.TRANS64 P1, [R52+URZ+0x60], R5 ;  /* 0x00006005340095a7 */ /* 0x000ea400080210ff */
[----:B--2---:R-:W-:Y:S05]  /*5400*/  @!P1 BRA `(.L_x_76) ;  /* 0xfffffffc00f09947 */ /* 0x004fea000383ffff */
[----:B------:R-:W-:Y:S05]  /*5410*/  BRA `(.L_x_77) ;  /* 0xffffffd800207947 */ /* 0x000fea000383ffff */
.L_x_47:
[-C--:B------:R-:W-:Y:S02]  /*5420*/  MOV R6, R4.reuse ;  /* 0x0000000400067202 */ /* 0x080fe40000000f00 */
[----:B------:R-:W-:-:S07]  /*5430*/  MOV R7, R4 ;  /* 0x0000000400077202 */ /* 0x000fce0000000f00 */
.L_x_78:
[----:B-1----:R1:W2:Y:S02]  /*5440*/  SYNCS.PHASECHK.TRANS64.TRYWAIT P0, [R5+URZ+0x80], R7 ;  /* 0x00008007050075a7 */ /* 0x0022a400080011ff */
[----:B--2---:R-:W-:Y:S05]  /*5450*/  @!P0 NANOSLEEP.SYNCS 0x989680 ;  /* 0x009896800000895d */ /* 0x004fea0003900000 */
[----:B------:R-:W2:Y:S02]  /*5460*/  @!P0 SYNCS.PHASECHK.TRANS64 P0, [R5+URZ+0x80], R7 ;  /* 0x00008007050085a7 */ /* 0x000ea400080010ff */
[----:B--2---:R-:W-:Y:S05]  /*5470*/  @!P0 BRA `(.L_x_78) ;  /* 0xfffffffc00f08947 */ /* 0x004fea000383ffff */
[----:B------:R-:W-:Y:S05]  /*5480*/  BRA `(.L_x_79) ;  /* 0xfffffff400247947 */ /* 0x000fea000383ffff */
        .weak           $__internal_0_$__cuda_sm10x_tcgen05_guardrail_trap_col_being_dealloced_not_returned_by_alloc
        .type           $__internal_0_$__cuda_sm10x_tcgen05_guardrail_trap_col_being_dealloced_not_returned_by_alloc,@function
        .size           $__internal_0_$__cuda_sm10x_tcgen05_guardrail_trap_col_being_dealloced_not_returned_by_alloc,($__internal_1_$__cuda_sm10x_tcgen05_guardrail_trap_phase_invalid_during_alloc - $__internal_0_$__cuda_sm10x_tcgen05_guardrail_trap_col_being_dealloced_not_returned_by_alloc)
$__internal_0_$__cuda_sm10x_tcgen05_guardrail_trap_col_being_dealloced_not_returned_by_alloc:
[----:B------:R-:W-:Y:S05]  /*5490*/  BPT.TRAP 0x1 ;  /* 0x000000040000795c */ /* 0x000fea0000300000 */
[----:B------:R-:W-:-:S04]  /*54a0*/  HFMA2 R3, -RZ, RZ, 0, 0 ;  /* 0x00000000ff037431 */ /* 0x000fc800000001ff */
[----:B------:R-:W-:Y:S05]  /*54b0*/  RET.REL.NODEC R2 `(kernel_cutlass_kernel_cudnngrouped_gemmgrouped_gemm_swiglugrouped_gemm_swiglu_quantBlockScaledContiguousGroupedGemmKernel_object_at__TiledMMA_ThrLayoutVMNK11110000_PermutationMNK____MMAAt_0) ;  /* 0xffffffa802d07950 */ /* 0x000fea0003c3ffff */
        .weak           $__internal_1_$__cuda_sm10x_tcgen05_guardrail_trap_phase_invalid_during_alloc
        .type           $__internal_1_$__cuda_sm10x_tcgen05_guardrail_trap_phase_invalid_during_alloc,@function
        .size           $__internal_1_$__cuda_sm10x_tcgen05_guardrail_trap_phase_invalid_during_alloc,($__internal_2_$__cuda_sm10x_tcgen05_guardrail_trap_unallocated_columns_being_dealloced - $__internal_1_$__cuda_sm10x_tcgen05_guardrail_trap_phase_invalid_during_alloc)
$__internal_1_$__cuda_sm10x_tcgen05_guardrail_trap_phase_invalid_during_alloc:
[----:B------:R-:W-:Y:S05]  /*54c0*/  BPT.TRAP 0x1 ;  /* 0x000000040000795c */ /* 0x000fea0000300000 */
[----:B------:R-:W-:-:S04]  /*54d0*/  MOV R3, 0x0 ;  /* 0x0000000000037802 */ /* 0x000fc80000000f00 */
[----:B------:R-:W-:Y:S05]  /*54e0*/  RET.REL.NODEC R2 `(kernel_cutlass_kernel_cudnngrouped_gemmgrouped_gemm_swiglugrouped_gemm_swiglu_quantBlockScaledContiguousGroupedGemmKernel_object_at__TiledMMA_ThrLayoutVMNK11110000_PermutationMNK____MMAAt_0) ;  /* 0xffffffa802c47950 */ /* 0x000fea0003c3ffff */
        .weak           $__internal_2_$__cuda_sm10x_tcgen05_guardrail_trap_unallocated_columns_being_dealloced
        .type           $__internal_2_$__cuda_sm10x_tcgen05_guardrail_trap_unallocated_columns_being_dealloced,@function
        .size           $__internal_2_$__cuda_sm10x_tcgen05_guardrail_trap_unallocated_columns_being_dealloced,(.L_x_83 - $__internal_2_$__cuda_sm10x_tcgen05_guardrail_trap_unallocated_columns_being_dealloced)
$__internal_2_$__cuda_sm10x_tcgen05_guardrail_trap_unallocated_columns_being_dealloced:
[----:B------:R-:W-:Y:S05]  /*54f0*/  BPT.TRAP 0x1 ;  /* 0x000000040000795c */ /* 0x000fea0000300000 */
[----:B------:R-:W-:-:S04]  /*5500*/  HFMA2 R3, -RZ, RZ, 0, 0 ;  /* 0x00000000ff037431 */ /* 0x000fc800000001ff */
[----:B------:R-:W-:Y:S05]  /*5510*/  RET.REL.NODEC R2 `(kernel_cutlass_kernel_cudnngrouped_gemmgrouped_gemm_swiglugrouped_gemm_swiglu_quantBlockScaledContiguousGroupedGemmKernel_object_at__TiledMMA_ThrLayoutVMNK11110000_PermutationMNK____MMAAt_0) ;  /* 0xffffffa802b87950 */ /* 0x000fea0003c3ffff */
.L_x_80:
[----:B------:R-:W-:-:S00]  /*5520*/  BRA `(.L_x_80) ;  /* 0xfffffffc00fc7947 */ /* 0x000fc0000383ffff */
[----:B------:R-:W-:-:S00]  /*5530*/  NOP ;  /* 0x0000000000007918 */ /* 0x000fc00000000000 */
        /* <DEDUP_REMOVED lines=12> */
.L_x_83:


//--------------------- .nv.shared.kernel_cutlass_kernel_cudnngrouped_gemmgrouped_gemm_swiglugrouped_gemm_swiglu_quantBlockScaledContiguousGroupedGemmKernel_object_at__TiledMMA_ThrLayoutVMNK11110000_PermutationMNK____MMAAt_0 --------------------------
	.section	.nv.shared.kernel_cutlass_kernel_cudnngrouped_gemmgrouped_gemm_swiglugrouped_gemm_swiglu_quantBlockScaledContiguousGroupedGemmKernel_object_at__TiledMMA_ThrLayoutVMNK11110000_PermutationMNK____MMAAt_0,"aw",@nobits
	.sectionflags	@""
	.align	1024
	.zero		1024


//--------------------- .nv.shared.reserved.0     --------------------------
	.section	.nv.shared.reserved.0,"aw",@nobits
	.align	8
	.weak		__nv_reservedSMEM_offset_0_alias
	.size		__nv_reservedSMEM_offset_0_alias, 0, 64
	.other		__nv_reservedSMEM_offset_0_alias,@"STO_CUDA_RESERVED_SHARED STV_DEFAULT"
__nv_reservedSMEM_offset_0_alias:
	.zero		0
.nv.shared.reserved.0:
	.zero		64
	.weak		__nv_reservedSMEM_allocation_phase
	.type		__nv_reservedSMEM_allocation_phase,@object
	.size		__nv_reservedSMEM_allocation_phase,(.L_0 - __nv_reservedSMEM_allocation_phase)
__nv_reservedSMEM_allocation_phase:
	.zero		1
.L_0:
	.zero		7
	.weak		__nv_reservedSMEM_devtool_atexit_pc
	.type		__nv_reservedSMEM_devtool_atexit_pc,@object
	.size		__nv_reservedSMEM_devtool_atexit_pc,(__nv_reservedSMEM_allocation_mask - __nv_reservedSMEM_devtool_atexit_pc)
__nv_reservedSMEM_devtool_atexit_pc:
	.zero		8
	.weak		__nv_reservedSMEM_allocation_mask
	.type		__nv_reservedSMEM_allocation_mask,@object
	.size		__nv_reservedSMEM_allocation_mask,(.L_2 - __nv_reservedSMEM_allocation_mask)
__nv_reservedSMEM_allocation_mask:
	.zero		4
.L_2:


//--------------------- .nv.constant0.kernel_cutlass_kernel_cudnngrouped_gemmgrouped_gemm_swiglugrouped_gemm_swiglu_quantBlockScaledContiguousGroupedGemmKernel_object_at__TiledMMA_ThrLayoutVMNK11110000_PermutationMNK____MMAAt_0 --------------------------
	.section	.nv.constant0.kernel_cutlass_kernel_cudnngrouped_gemmgrouped_gemm_swiglugrouped_gemm_swiglu_quantBlockScaledContiguousGroupedGemmKernel_object_at__TiledMMA_ThrLayoutVMNK11110000_PermutationMNK____MMAAt_0,"a",@progbits
	.sectionflags	@""
	.align	4
.nv.constant0.kernel_cutlass_kernel_cudnngrouped_gemmgrouped_gemm_swiglugrouped_gemm_swiglu_quantBlockScaledContiguousGroupedGemmKernel_object_at__TiledMMA_ThrLayoutVMNK11110000_PermutationMNK____MMAAt_0:
	.zero		1924


//--------------------- SYMBOLS --------------------------

	.type		.nv.reservedSmem.offset0,@object
	.size		.nv.reservedSmem.offset0,0x4
	.type		.nv.reservedSmem.cap,@object
	.size		.nv.reservedSmem.cap,0x4
